//
// Generated by NVIDIA NVVM Compiler
//
// Compiler Build ID: CL-36424714
// Cuda compilation tools, release 13.0, V13.0.88
// Based on NVVM 20.0.0
//

.version 9.0
.target sm_100
.address_size 64

	// .globl	_Z17render_kernel_bvhP6float3PhPK7BVHNodePK9BVHSphereiiiiiij
.const .align 4 .b8 d_camera[56];

.visible .entry _Z17render_kernel_bvhP6float3PhPK7BVHNodePK9BVHSphereiiiiiij(
	.param .u64 .ptr .align 1 _Z17render_kernel_bvhP6float3PhPK7BVHNodePK9BVHSphereiiiiiij_param_0,
	.param .u64 .ptr .align 1 _Z17render_kernel_bvhP6float3PhPK7BVHNodePK9BVHSphereiiiiiij_param_1,
	.param .u64 .ptr .align 1 _Z17render_kernel_bvhP6float3PhPK7BVHNodePK9BVHSphereiiiiiij_param_2,
	.param .u64 .ptr .align 1 _Z17render_kernel_bvhP6float3PhPK7BVHNodePK9BVHSphereiiiiiij_param_3,
	.param .u32 _Z17render_kernel_bvhP6float3PhPK7BVHNodePK9BVHSphereiiiiiij_param_4,
	.param .u32 _Z17render_kernel_bvhP6float3PhPK7BVHNodePK9BVHSphereiiiiiij_param_5,
	.param .u32 _Z17render_kernel_bvhP6float3PhPK7BVHNodePK9BVHSphereiiiiiij_param_6,
	.param .u32 _Z17render_kernel_bvhP6float3PhPK7BVHNodePK9BVHSphereiiiiiij_param_7,
	.param .u32 _Z17render_kernel_bvhP6float3PhPK7BVHNodePK9BVHSphereiiiiiij_param_8,
	.param .u32 _Z17render_kernel_bvhP6float3PhPK7BVHNodePK9BVHSphereiiiiiij_param_9,
	.param .u32 _Z17render_kernel_bvhP6float3PhPK7BVHNodePK9BVHSphereiiiiiij_param_10
)
{
	.local .align 16 .b8 	__local_depot0[128];
	.reg .b64 	%SP;
	.reg .b64 	%SPL;
	.reg .pred 	%p<224>;
	.reg .b16 	%rs<41>;
	.reg .b32 	%r<218>;
	.reg .b32 	%f<1084>;
	.reg .b64 	%rd<71>;

	mov.u64 	%SPL, __local_depot0;
	ld.param.u32 	%r58, [_Z17render_kernel_bvhP6float3PhPK7BVHNodePK9BVHSphereiiiiiij_param_5];
	ld.param.u32 	%r64, [_Z17render_kernel_bvhP6float3PhPK7BVHNodePK9BVHSphereiiiiiij_param_6];
	ld.param.u32 	%r63, [_Z17render_kernel_bvhP6float3PhPK7BVHNodePK9BVHSphereiiiiiij_param_10];
	add.u64 	%rd1, %SPL, 0;
	add.u64 	%rd2, %SPL, 0;
	mov.u32 	%r65, %ctaid.x;
	mov.u32 	%r66, %ntid.x;
	mov.u32 	%r67, %tid.x;
	mad.lo.s32 	%r1, %r65, %r66, %r67;
	mov.u32 	%r68, %ctaid.y;
	mov.u32 	%r69, %ntid.y;
	mov.u32 	%r70, %tid.y;
	mad.lo.s32 	%r71, %r68, %r69, %r70;
	setp.ge.s32 	%p36, %r1, %r58;
	setp.ge.s32 	%p37, %r71, %r64;
	or.pred  	%p38, %p36, %p37;
	mov.f32 	%f1078, 0f00000000;
	mov.f32 	%f1079, 0f00000000;
	mov.f32 	%f1080, 0f00000000;
	@%p38 bra 	$L__BB0_108;
	ld.param.u32 	%r193, [_Z17render_kernel_bvhP6float3PhPK7BVHNodePK9BVHSphereiiiiiij_param_8];
	ld.param.u32 	%r188, [_Z17render_kernel_bvhP6float3PhPK7BVHNodePK9BVHSphereiiiiiij_param_7];
	mad.lo.s32 	%r3, %r58, %r71, %r1;
	mul.lo.s32 	%r72, %r3, 747796405;
	mul.lo.s32 	%r73, %r193, -1403630843;
	xor.b32  	%r74, %r73, %r72;
	xor.b32  	%r75, %r74, %r63;
	shr.u32 	%r76, %r75, 16;
	xor.b32  	%r77, %r76, %r75;
	mul.lo.s32 	%r4, %r77, -2048144789;
	setp.lt.s32 	%p39, %r188, 1;
	@%p39 bra 	$L__BB0_98;
	ld.param.u32 	%r195, [_Z17render_kernel_bvhP6float3PhPK7BVHNodePK9BVHSphereiiiiiij_param_9];
	cvt.rn.f32.s32 	%f1, %r58;
	cvt.rn.f32.u32 	%f2, %r64;
	mov.f32 	%f330, 0f3F8147AE;
	rsqrt.approx.f32 	%f331, %f330;
	mul.f32 	%f3, %f331, 0fBECCCCCD;
	mul.f32 	%f4, %f331, 0f3F666666;
	mul.f32 	%f5, %f331, 0fBE4CCCCD;
	setp.lt.s32 	%p40, %r195, 1;
	mul.f32 	%f332, %f5, %f5;
	fma.rn.f32 	%f333, %f4, %f4, %f332;
	fma.rn.f32 	%f6, %f3, %f3, %f333;
	@%p40 bra 	$L__BB0_95;
	rcp.rn.f32 	%f7, %f3;
	rcp.rn.f32 	%f8, %f4;
	rcp.rn.f32 	%f9, %f5;
	shr.u32 	%r80, %r4, 13;
	xor.b32  	%r10, %r80, %r4;
	rcp.rn.f32 	%f10, %f2;
	rcp.rn.f32 	%f11, %f1;
	mov.b32 	%r197, 0;
	mov.f32 	%f1080, 0f00000000;
	ld.const.f32 	%f351, [d_camera+48];
	ld.const.f32 	%f353, [d_camera+52];
	ld.const.f32 	%f358, [d_camera+24];
	ld.const.f32 	%f359, [d_camera+28];
	ld.const.f32 	%f360, [d_camera+32];
	ld.const.f32 	%f361, [d_camera+12];
	ld.const.f32 	%f363, [d_camera+16];
	ld.const.f32 	%f365, [d_camera+20];
	ld.const.f32 	%f367, [d_camera+36];
	ld.const.f32 	%f368, [d_camera+40];
	ld.const.f32 	%f369, [d_camera+44];
	mov.f32 	%f1079, %f1080;
	mov.f32 	%f1078, %f1080;
$L__BB0_4:
	ld.const.f32 	%f970, [d_camera+8];
	ld.const.f32 	%f969, [d_camera+4];
	ld.const.f32 	%f968, [d_camera];
	shl.b32 	%r82, %r10, 13;
	xor.b32  	%r83, %r82, %r10;
	shr.u32 	%r84, %r83, 17;
	xor.b32  	%r85, %r84, %r83;
	shl.b32 	%r86, %r85, 5;
	xor.b32  	%r87, %r86, %r85;
	shr.u32 	%r88, %r87, 9;
	or.b32  	%r89, %r88, 1065353216;
	mov.b32 	%f340, %r89;
	add.f32 	%f341, %f340, 0fBF800000;
	mov.u32 	%r91, %ntid.x;
	mov.u32 	%r92, %tid.x;
	mad.lo.s32 	%r93, %r65, %r91, %r92;
	cvt.rn.f32.s32 	%f342, %r93;
	add.f32 	%f343, %f341, %f342;
	mul.f32 	%f344, %f11, %f343;
	shl.b32 	%r94, %r87, 13;
	xor.b32  	%r95, %r94, %r87;
	shr.u32 	%r96, %r95, 17;
	xor.b32  	%r97, %r96, %r95;
	shl.b32 	%r98, %r97, 5;
	xor.b32  	%r10, %r98, %r97;
	shr.u32 	%r99, %r10, 9;
	or.b32  	%r100, %r99, 1065353216;
	mov.b32 	%f345, %r100;
	add.f32 	%f346, %f345, 0fBF800000;
	mov.u32 	%r101, %ctaid.y;
	mov.u32 	%r102, %ntid.y;
	mov.u32 	%r103, %tid.y;
	mad.lo.s32 	%r104, %r101, %r102, %r103;
	cvt.rn.f32.u32 	%f347, %r104;
	add.f32 	%f348, %f346, %f347;
	mul.f32 	%f349, %f10, %f348;
	fma.rn.f32 	%f350, %f344, 0f40000000, 0fBF800000;
	mul.f32 	%f352, %f350, %f351;
	mul.f32 	%f354, %f352, %f353;
	fma.rn.f32 	%f355, %f10, %f348, %f349;
	mov.f32 	%f63, 0f3F800000;
	sub.f32 	%f356, %f63, %f355;
	mul.f32 	%f357, %f356, %f351;
	fma.rn.f32 	%f362, %f354, %f358, %f361;
	fma.rn.f32 	%f364, %f354, %f359, %f363;
	fma.rn.f32 	%f366, %f354, %f360, %f365;
	fma.rn.f32 	%f370, %f357, %f367, %f362;
	fma.rn.f32 	%f371, %f357, %f368, %f364;
	fma.rn.f32 	%f372, %f357, %f369, %f366;
	mul.f32 	%f373, %f372, %f372;
	fma.rn.f32 	%f374, %f371, %f371, %f373;
	fma.rn.f32 	%f375, %f370, %f370, %f374;
	add.f32 	%f376, %f375, 0f322BCC77;
	rsqrt.approx.f32 	%f377, %f376;
	mul.f32 	%f68, %f370, %f377;
	mul.f32 	%f67, %f371, %f377;
	mul.f32 	%f66, %f377, %f372;
	mov.f32 	%f60, 0f00000000;
	mov.b32 	%r199, 0;
	mov.f32 	%f61, %f60;
	mov.f32 	%f62, %f60;
	mov.f32 	%f64, %f63;
	mov.f32 	%f65, %f63;
$L__BB0_5:
	ld.param.u32 	%r186, [_Z17render_kernel_bvhP6float3PhPK7BVHNodePK9BVHSphereiiiiiij_param_4];
	setp.eq.s32 	%p44, %r186, 0;
	mov.pred 	%p211, -1;
	@%p44 bra 	$L__BB0_14;
	rcp.rn.f32 	%f85, %f68;
	rcp.rn.f32 	%f86, %f67;
	rcp.rn.f32 	%f87, %f66;
	mov.b32 	%r107, 0;
	st.local.u32 	[%rd2], %r107;
	mul.f32 	%f379, %f66, %f66;
	fma.rn.f32 	%f380, %f67, %f67, %f379;
	fma.rn.f32 	%f88, %f68, %f68, %f380;
	mov.b32 	%r205, 1;
	mov.b16 	%rs33, 0;
	mov.f32 	%f993, 0f7149F2CA;
	mov.b32 	%r206, -1;
$L__BB0_7:
	mov.u32 	%r12, %r205;
	ld.param.u64 	%rd61, [_Z17render_kernel_bvhP6float3PhPK7BVHNodePK9BVHSphereiiiiiij_param_2];
	add.s32 	%r205, %r12, -1;
	mul.wide.u32 	%rd15, %r205, 4;
	add.s64 	%rd16, %rd2, %rd15;
	ld.local.u32 	%r14, [%rd16];
	cvta.to.global.u64 	%rd17, %rd61;
	mul.wide.s32 	%rd18, %r14, 32;
	add.s64 	%rd19, %rd17, %rd18;
	ld.global.nc.f32 	%f381, [%rd19];
	sub.f32 	%f382, %f381, %f968;
	mul.f32 	%f383, %f85, %f382;
	ld.global.nc.f32 	%f384, [%rd19+12];
	sub.f32 	%f385, %f384, %f968;
	mul.f32 	%f386, %f85, %f385;
	min.f32 	%f387, %f383, %f386;
	max.f32 	%f388, %f383, %f386;
	ld.global.nc.f32 	%f389, [%rd19+4];
	sub.f32 	%f390, %f389, %f969;
	mul.f32 	%f391, %f86, %f390;
	ld.global.nc.f32 	%f392, [%rd19+16];
	sub.f32 	%f393, %f392, %f969;
	mul.f32 	%f394, %f86, %f393;
	min.f32 	%f395, %f391, %f394;
	max.f32 	%f396, %f387, %f395;
	max.f32 	%f397, %f391, %f394;
	min.f32 	%f398, %f388, %f397;
	ld.global.nc.f32 	%f399, [%rd19+8];
	sub.f32 	%f400, %f399, %f970;
	mul.f32 	%f401, %f87, %f400;
	ld.global.nc.f32 	%f402, [%rd19+20];
	sub.f32 	%f403, %f402, %f970;
	mul.f32 	%f404, %f87, %f403;
	min.f32 	%f405, %f401, %f404;
	max.f32 	%f406, %f396, %f405;
	max.f32 	%f408, %f401, %f404;
	min.f32 	%f409, %f398, %f408;
	max.f32 	%f410, %f406, 0f00000000;
	setp.ltu.f32 	%p45, %f409, %f410;
	setp.geu.f32 	%p46, %f406, %f993;
	or.pred  	%p47, %p45, %p46;
	@%p47 bra 	$L__BB0_11;
	ld.param.u64 	%rd62, [_Z17render_kernel_bvhP6float3PhPK7BVHNodePK9BVHSphereiiiiiij_param_2];
	cvta.to.global.u64 	%rd20, %rd62;
	mul.wide.s32 	%rd21, %r14, 32;
	add.s64 	%rd3, %rd20, %rd21;
	ld.global.nc.u32 	%r15, [%rd3+28];
	setp.gt.s32 	%p48, %r15, 0;
	@%p48 bra 	$L__BB0_93;
	setp.gt.u32 	%p49, %r12, 31;
	@%p49 bra 	$L__BB0_11;
	ld.global.nc.u32 	%r108, [%rd3+24];
	add.s32 	%r109, %r12, -1;
	mul.wide.u32 	%rd22, %r109, 4;
	add.s64 	%rd23, %rd2, %rd22;
	st.local.u32 	[%rd23], %r108;
	add.s32 	%r110, %r108, 1;
	add.s32 	%r205, %r12, 1;
	mul.wide.u32 	%rd24, %r12, 4;
	add.s64 	%rd25, %rd2, %rd24;
	st.local.u32 	[%rd25], %r110;
$L__BB0_11:
	setp.gt.s32 	%p111, %r205, 0;
	@%p111 bra 	$L__BB0_7;
	and.b16  	%rs24, %rs33, 255;
	setp.eq.s16 	%p113, %rs24, 0;
	@%p113 bra 	$L__BB0_14;
	ld.param.u64 	%rd69, [_Z17render_kernel_bvhP6float3PhPK7BVHNodePK9BVHSphereiiiiiij_param_3];
	cvta.to.global.u64 	%rd40, %rd69;
	mul.wide.s32 	%rd41, %r206, 36;
	add.s64 	%rd42, %rd40, %rd41;
	fma.rn.f32 	%f1005, %f68, %f993, %f968;
	fma.rn.f32 	%f1004, %f67, %f993, %f969;
	fma.rn.f32 	%f1003, %f66, %f993, %f970;
	ld.global.nc.f32 	%f566, [%rd42];
	ld.global.nc.f32 	%f567, [%rd42+4];
	ld.global.nc.f32 	%f568, [%rd42+8];
	sub.f32 	%f569, %f1005, %f566;
	sub.f32 	%f570, %f1004, %f567;
	sub.f32 	%f571, %f1003, %f568;
	ld.global.nc.f32 	%f572, [%rd42+12];
	rcp.rn.f32 	%f573, %f572;
	mul.f32 	%f1002, %f569, %f573;
	mul.f32 	%f1001, %f570, %f573;
	mul.f32 	%f1000, %f571, %f573;
	ld.global.nc.f32 	%f999, [%rd42+16];
	ld.global.nc.f32 	%f998, [%rd42+20];
	ld.global.nc.f32 	%f997, [%rd42+24];
	ld.global.nc.f32 	%f996, [%rd42+28];
	ld.global.nc.f32 	%f995, [%rd42+32];
	mov.pred 	%p211, 0;
	mov.f32 	%f1006, %f993;
$L__BB0_14:
	setp.geu.f32 	%p115, %f1006, 0f7149F2CA;
	or.pred  	%p10, %p211, %p115;
	mov.f32 	%f1018, 0f7149F2CA;
	@%p10 bra 	$L__BB0_16;
	mov.f32 	%f1007, %f995;
	mov.f32 	%f1008, %f996;
	mov.f32 	%f1009, %f997;
	mov.f32 	%f1010, %f998;
	mov.f32 	%f1011, %f999;
	mov.f32 	%f1012, %f1000;
	mov.f32 	%f1013, %f1001;
	mov.f32 	%f1014, %f1002;
	mov.f32 	%f1015, %f1003;
	mov.f32 	%f1016, %f1004;
	mov.f32 	%f1017, %f1005;
	mov.f32 	%f1018, %f1006;
$L__BB0_16:
	abs.f32 	%f575, %f67;
	setp.lt.f32 	%p116, %f575, 0f358637BD;
	@%p116 bra 	$L__BB0_45;
	neg.f32 	%f576, %f969;
	div.rn.f32 	%f577, %f576, %f67;
	setp.lt.f32 	%p117, %f577, 0f3A83126F;
	setp.gt.f32 	%p118, %f577, %f1018;
	or.pred  	%p119, %p117, %p118;
	@%p119 bra 	$L__BB0_45;
	fma.rn.f32 	%f1017, %f68, %f577, %f968;
	fma.rn.f32 	%f1016, %f67, %f577, %f969;
	fma.rn.f32 	%f1015, %f66, %f577, %f970;
	add.f32 	%f581, %f1017, %f1017;
	cvt.rmi.f32.f32 	%f582, %f581;
	cvt.rzi.s32.f32 	%r121, %f582;
	add.f32 	%f583, %f1015, %f1015;
	cvt.rmi.f32.f32 	%f584, %f583;
	cvt.rzi.s32.f32 	%r122, %f584;
	add.s32 	%r123, %r121, %r122;
	and.b32  	%r124, %r123, 1;
	setp.eq.b32 	%p120, %r124, 1;
	selp.f32 	%f1009, 0f3F666666, 0f3E99999A, %p120;
	selp.f32 	%f1010, 0f3F666666, 0f3E800000, %p120;
	selp.f32 	%f1011, 0f3F666666, 0f3E4CCCCD, %p120;
	mov.f32 	%f1007, 0f3F666666;
	mov.f32 	%f1013, 0f3F800000;
	mov.f32 	%f1014, 0f00000000;
	mov.f32 	%f1012, %f1014;
	mov.f32 	%f1008, %f1014;
	bra.uni 	$L__BB0_46;
$L__BB0_19:
	ld.param.u64 	%rd65, [_Z17render_kernel_bvhP6float3PhPK7BVHNodePK9BVHSphereiiiiiij_param_3];
	add.s32 	%r19, %r44, %r203;
	cvta.to.global.u64 	%rd29, %rd65;
	mul.wide.s32 	%rd30, %r19, 36;
	add.s64 	%rd4, %rd29, %rd30;
	ld.global.nc.f32 	%f412, [%rd4];
	ld.global.nc.f32 	%f413, [%rd4+4];
	ld.global.nc.f32 	%f414, [%rd4+8];
	ld.global.nc.f32 	%f415, [%rd4+12];
	sub.f32 	%f416, %f968, %f412;
	sub.f32 	%f417, %f969, %f413;
	sub.f32 	%f418, %f970, %f414;
	mul.f32 	%f419, %f66, %f418;
	fma.rn.f32 	%f420, %f417, %f67, %f419;
	fma.rn.f32 	%f93, %f416, %f68, %f420;
	mul.f32 	%f421, %f418, %f418;
	fma.rn.f32 	%f422, %f417, %f417, %f421;
	fma.rn.f32 	%f423, %f416, %f416, %f422;
	mul.f32 	%f424, %f415, %f415;
	sub.f32 	%f425, %f423, %f424;
	mul.f32 	%f426, %f93, %f93;
	mul.f32 	%f427, %f88, %f425;
	sub.f32 	%f94, %f426, %f427;
	setp.lt.f32 	%p52, %f94, 0f00000000;
	mov.pred 	%p207, -1;
	mov.f32 	%f988, %f991;
	@%p52 bra 	$L__BB0_22;
	sqrt.rn.f32 	%f95, %f94;
	neg.f32 	%f428, %f93;
	sub.f32 	%f429, %f428, %f95;
	div.rn.f32 	%f988, %f429, %f88;
	setp.geu.f32 	%p54, %f988, 0f3A83126F;
	setp.leu.f32 	%p55, %f988, %f993;
	mov.pred 	%p207, 0;
	and.pred  	%p56, %p54, %p55;
	@%p56 bra 	$L__BB0_22;
	sub.f32 	%f431, %f95, %f93;
	div.rn.f32 	%f432, %f431, %f88;
	setp.lt.f32 	%p57, %f432, 0f3A83126F;
	setp.gt.f32 	%p58, %f432, %f993;
	or.pred  	%p207, %p57, %p58;
	selp.f32 	%f988, %f991, %f432, %p207;
$L__BB0_22:
	selp.f32 	%f99, %f993, %f988, %p207;
	ld.global.nc.f32 	%f434, [%rd4+36];
	ld.global.nc.f32 	%f435, [%rd4+40];
	ld.global.nc.f32 	%f436, [%rd4+44];
	ld.global.nc.f32 	%f437, [%rd4+48];
	sub.f32 	%f438, %f968, %f434;
	sub.f32 	%f439, %f969, %f435;
	sub.f32 	%f440, %f970, %f436;
	mul.f32 	%f441, %f66, %f440;
	fma.rn.f32 	%f442, %f439, %f67, %f441;
	fma.rn.f32 	%f100, %f438, %f68, %f442;
	mul.f32 	%f443, %f440, %f440;
	fma.rn.f32 	%f444, %f439, %f439, %f443;
	fma.rn.f32 	%f445, %f438, %f438, %f444;
	mul.f32 	%f446, %f437, %f437;
	sub.f32 	%f447, %f445, %f446;
	mul.f32 	%f448, %f100, %f100;
	mul.f32 	%f449, %f88, %f447;
	sub.f32 	%f101, %f448, %f449;
	setp.lt.f32 	%p60, %f101, 0f00000000;
	mov.pred 	%p208, -1;
	mov.f32 	%f989, %f988;
	@%p60 bra 	$L__BB0_25;
	sqrt.rn.f32 	%f102, %f101;
	neg.f32 	%f450, %f100;
	sub.f32 	%f451, %f450, %f102;
	div.rn.f32 	%f989, %f451, %f88;
	setp.geu.f32 	%p62, %f989, 0f3A83126F;
	setp.leu.f32 	%p63, %f989, %f99;
	mov.pred 	%p208, 0;
	and.pred  	%p64, %p62, %p63;
	@%p64 bra 	$L__BB0_25;
	sub.f32 	%f453, %f102, %f100;
	div.rn.f32 	%f454, %f453, %f88;
	setp.lt.f32 	%p65, %f454, 0f3A83126F;
	setp.gt.f32 	%p66, %f454, %f99;
	or.pred  	%p208, %p65, %p66;
	selp.f32 	%f989, %f988, %f454, %p208;
$L__BB0_25:
	selp.f32 	%f106, %f99, %f989, %p208;
	ld.global.nc.f32 	%f456, [%rd4+72];
	ld.global.nc.f32 	%f457, [%rd4+76];
	ld.global.nc.f32 	%f458, [%rd4+80];
	ld.global.nc.f32 	%f459, [%rd4+84];
	sub.f32 	%f460, %f968, %f456;
	sub.f32 	%f461, %f969, %f457;
	sub.f32 	%f462, %f970, %f458;
	mul.f32 	%f463, %f66, %f462;
	fma.rn.f32 	%f464, %f461, %f67, %f463;
	fma.rn.f32 	%f107, %f460, %f68, %f464;
	mul.f32 	%f465, %f462, %f462;
	fma.rn.f32 	%f466, %f461, %f461, %f465;
	fma.rn.f32 	%f467, %f460, %f460, %f466;
	mul.f32 	%f468, %f459, %f459;
	sub.f32 	%f469, %f467, %f468;
	mul.f32 	%f470, %f107, %f107;
	mul.f32 	%f471, %f88, %f469;
	sub.f32 	%f108, %f470, %f471;
	setp.lt.f32 	%p68, %f108, 0f00000000;
	mov.pred 	%p209, -1;
	mov.f32 	%f990, %f989;
	@%p68 bra 	$L__BB0_28;
	sqrt.rn.f32 	%f109, %f108;
	neg.f32 	%f472, %f107;
	sub.f32 	%f473, %f472, %f109;
	div.rn.f32 	%f990, %f473, %f88;
	setp.geu.f32 	%p70, %f990, 0f3A83126F;
	setp.leu.f32 	%p71, %f990, %f106;
	mov.pred 	%p209, 0;
	and.pred  	%p72, %p70, %p71;
	@%p72 bra 	$L__BB0_28;
	sub.f32 	%f475, %f109, %f107;
	div.rn.f32 	%f476, %f475, %f88;
	setp.lt.f32 	%p73, %f476, 0f3A83126F;
	setp.gt.f32 	%p74, %f476, %f106;
	or.pred  	%p209, %p73, %p74;
	selp.f32 	%f990, %f989, %f476, %p209;
$L__BB0_28:
	selp.f32 	%f113, %f106, %f990, %p209;
	add.s32 	%r114, %r19, 2;
	selp.b32 	%r115, %r206, %r19, %p207;
	add.s32 	%r116, %r19, 1;
	selp.b32 	%r117, %r115, %r116, %p208;
	selp.b32 	%r20, %r117, %r114, %p209;
	ld.global.nc.f32 	%f478, [%rd4+108];
	ld.global.nc.f32 	%f479, [%rd4+112];
	ld.global.nc.f32 	%f480, [%rd4+116];
	ld.global.nc.f32 	%f481, [%rd4+120];
	sub.f32 	%f482, %f968, %f478;
	sub.f32 	%f483, %f969, %f479;
	sub.f32 	%f484, %f970, %f480;
	mul.f32 	%f485, %f66, %f484;
	fma.rn.f32 	%f486, %f483, %f67, %f485;
	fma.rn.f32 	%f114, %f482, %f68, %f486;
	mul.f32 	%f487, %f484, %f484;
	fma.rn.f32 	%f488, %f483, %f483, %f487;
	fma.rn.f32 	%f489, %f482, %f482, %f488;
	mul.f32 	%f490, %f481, %f481;
	sub.f32 	%f491, %f489, %f490;
	mul.f32 	%f492, %f114, %f114;
	mul.f32 	%f493, %f88, %f491;
	sub.f32 	%f115, %f492, %f493;
	setp.lt.f32 	%p76, %f115, 0f00000000;
	mov.pred 	%p210, -1;
	mov.f32 	%f991, %f990;
	@%p76 bra 	$L__BB0_31;
	sqrt.rn.f32 	%f116, %f115;
	neg.f32 	%f494, %f114;
	sub.f32 	%f495, %f494, %f116;
	div.rn.f32 	%f991, %f495, %f88;
	setp.geu.f32 	%p78, %f991, 0f3A83126F;
	setp.leu.f32 	%p79, %f991, %f113;
	mov.pred 	%p210, 0;
	and.pred  	%p80, %p78, %p79;
	@%p80 bra 	$L__BB0_31;
	sub.f32 	%f497, %f116, %f114;
	div.rn.f32 	%f498, %f497, %f88;
	setp.lt.f32 	%p81, %f498, 0f3A83126F;
	setp.gt.f32 	%p82, %f498, %f113;
	or.pred  	%p210, %p81, %p82;
	selp.f32 	%f991, %f990, %f498, %p210;
$L__BB0_31:
	selp.b16 	%rs21, %rs33, 1, %p207;
	selp.b16 	%rs22, %rs21, 1, %p208;
	selp.b16 	%rs23, %rs22, 1, %p209;
	selp.b16 	%rs33, %rs23, 1, %p210;
	selp.f32 	%f993, %f113, %f991, %p210;
	add.s32 	%r118, %r19, 3;
	selp.b32 	%r206, %r20, %r118, %p210;
	add.s32 	%r203, %r203, 4;
	setp.eq.s32 	%p83, %r203, %r215;
	@%p83 bra 	$L__BB0_32;
	bra.uni 	$L__BB0_19;
$L__BB0_32:
	setp.eq.s32 	%p84, %r45, 0;
	mov.f32 	%f992, %f991;
	@%p84 bra 	$L__BB0_11;
	ld.param.u64 	%rd66, [_Z17render_kernel_bvhP6float3PhPK7BVHNodePK9BVHSphereiiiiiij_param_3];
	add.s32 	%r50, %r44, %r215;
	cvta.to.global.u64 	%rd31, %rd66;
	mul.wide.s32 	%rd32, %r50, 36;
	add.s64 	%rd33, %rd31, %rd32;
	ld.global.nc.f32 	%f500, [%rd33];
	ld.global.nc.f32 	%f501, [%rd33+4];
	ld.global.nc.f32 	%f502, [%rd33+8];
	ld.global.nc.f32 	%f503, [%rd33+12];
	sub.f32 	%f504, %f968, %f500;
	sub.f32 	%f505, %f969, %f501;
	sub.f32 	%f506, %f970, %f502;
	mul.f32 	%f507, %f66, %f506;
	fma.rn.f32 	%f508, %f505, %f67, %f507;
	fma.rn.f32 	%f294, %f504, %f68, %f508;
	mul.f32 	%f509, %f506, %f506;
	fma.rn.f32 	%f510, %f505, %f505, %f509;
	fma.rn.f32 	%f511, %f504, %f504, %f510;
	mul.f32 	%f512, %f503, %f503;
	sub.f32 	%f513, %f511, %f512;
	mul.f32 	%f514, %f294, %f294;
	mul.f32 	%f515, %f88, %f513;
	sub.f32 	%f295, %f514, %f515;
	setp.lt.f32 	%p86, %f295, 0f00000000;
	mov.pred 	%p221, -1;
	mov.f32 	%f992, %f991;
	@%p86 bra 	$L__BB0_36;
	sqrt.rn.f32 	%f296, %f295;
	neg.f32 	%f516, %f294;
	sub.f32 	%f517, %f516, %f296;
	div.rn.f32 	%f992, %f517, %f88;
	setp.geu.f32 	%p88, %f992, 0f3A83126F;
	setp.leu.f32 	%p89, %f992, %f993;
	mov.pred 	%p221, 0;
	and.pred  	%p90, %p88, %p89;
	@%p90 bra 	$L__BB0_36;
	sub.f32 	%f519, %f296, %f294;
	div.rn.f32 	%f520, %f519, %f88;
	setp.lt.f32 	%p91, %f520, 0f3A83126F;
	setp.gt.f32 	%p92, %f520, %f993;
	or.pred  	%p221, %p91, %p92;
	selp.f32 	%f992, %f991, %f520, %p221;
$L__BB0_36:
	selp.b16 	%rs33, %rs33, 1, %p221;
	selp.f32 	%f993, %f993, %f992, %p221;
	selp.b32 	%r206, %r206, %r50, %p221;
	setp.eq.s32 	%p93, %r45, 1;
	@%p93 bra 	$L__BB0_11;
	ld.param.u64 	%rd67, [_Z17render_kernel_bvhP6float3PhPK7BVHNodePK9BVHSphereiiiiiij_param_3];
	cvta.to.global.u64 	%rd34, %rd67;
	mul.wide.s32 	%rd35, %r50, 36;
	add.s64 	%rd36, %rd34, %rd35;
	ld.global.nc.f32 	%f522, [%rd36+36];
	ld.global.nc.f32 	%f523, [%rd36+40];
	ld.global.nc.f32 	%f524, [%rd36+44];
	ld.global.nc.f32 	%f525, [%rd36+48];
	sub.f32 	%f526, %f968, %f522;
	sub.f32 	%f527, %f969, %f523;
	sub.f32 	%f528, %f970, %f524;
	mul.f32 	%f529, %f66, %f528;
	fma.rn.f32 	%f530, %f527, %f67, %f529;
	fma.rn.f32 	%f301, %f526, %f68, %f530;
	mul.f32 	%f531, %f528, %f528;
	fma.rn.f32 	%f532, %f527, %f527, %f531;
	fma.rn.f32 	%f533, %f526, %f526, %f532;
	mul.f32 	%f534, %f525, %f525;
	sub.f32 	%f535, %f533, %f534;
	mul.f32 	%f536, %f301, %f301;
	mul.f32 	%f537, %f88, %f535;
	sub.f32 	%f302, %f536, %f537;
	setp.lt.f32 	%p95, %f302, 0f00000000;
	mov.pred 	%p222, -1;
	mov.f32 	%f1076, %f992;
	@%p95 bra 	$L__BB0_40;
	sqrt.rn.f32 	%f303, %f302;
	neg.f32 	%f538, %f301;
	sub.f32 	%f539, %f538, %f303;
	div.rn.f32 	%f1076, %f539, %f88;
	setp.geu.f32 	%p97, %f1076, 0f3A83126F;
	setp.leu.f32 	%p98, %f1076, %f993;
	mov.pred 	%p222, 0;
	and.pred  	%p99, %p97, %p98;
	@%p99 bra 	$L__BB0_40;
	sub.f32 	%f541, %f303, %f301;
	div.rn.f32 	%f542, %f541, %f88;
	setp.lt.f32 	%p100, %f542, 0f3A83126F;
	setp.gt.f32 	%p101, %f542, %f993;
	or.pred  	%p222, %p100, %p101;
	selp.f32 	%f1076, %f992, %f542, %p222;
$L__BB0_40:
	selp.b16 	%rs33, %rs33, 1, %p222;
	selp.f32 	%f993, %f993, %f1076, %p222;
	add.s32 	%r119, %r50, 1;
	selp.b32 	%r206, %r206, %r119, %p222;
	setp.eq.s32 	%p102, %r45, 2;
	mov.f32 	%f992, %f1076;
	@%p102 bra 	$L__BB0_11;
	ld.param.u64 	%rd68, [_Z17render_kernel_bvhP6float3PhPK7BVHNodePK9BVHSphereiiiiiij_param_3];
	cvta.to.global.u64 	%rd37, %rd68;
	mul.wide.s32 	%rd38, %r50, 36;
	add.s64 	%rd39, %rd37, %rd38;
	ld.global.nc.f32 	%f544, [%rd39+72];
	ld.global.nc.f32 	%f545, [%rd39+76];
	ld.global.nc.f32 	%f546, [%rd39+80];
	ld.global.nc.f32 	%f547, [%rd39+84];
	sub.f32 	%f548, %f968, %f544;
	sub.f32 	%f549, %f969, %f545;
	sub.f32 	%f550, %f970, %f546;
	mul.f32 	%f551, %f66, %f550;
	fma.rn.f32 	%f552, %f549, %f67, %f551;
	fma.rn.f32 	%f308, %f548, %f68, %f552;
	mul.f32 	%f553, %f550, %f550;
	fma.rn.f32 	%f554, %f549, %f549, %f553;
	fma.rn.f32 	%f555, %f548, %f548, %f554;
	mul.f32 	%f556, %f547, %f547;
	sub.f32 	%f557, %f555, %f556;
	mul.f32 	%f558, %f308, %f308;
	mul.f32 	%f559, %f88, %f557;
	sub.f32 	%f309, %f558, %f559;
	setp.lt.f32 	%p104, %f309, 0f00000000;
	mov.pred 	%p223, -1;
	mov.f32 	%f992, %f1076;
	@%p104 bra 	$L__BB0_44;
	sqrt.rn.f32 	%f310, %f309;
	neg.f32 	%f560, %f308;
	sub.f32 	%f561, %f560, %f310;
	div.rn.f32 	%f992, %f561, %f88;
	setp.geu.f32 	%p106, %f992, 0f3A83126F;
	setp.leu.f32 	%p107, %f992, %f993;
	mov.pred 	%p223, 0;
	and.pred  	%p108, %p106, %p107;
	@%p108 bra 	$L__BB0_44;
	sub.f32 	%f563, %f310, %f308;
	div.rn.f32 	%f564, %f563, %f88;
	setp.lt.f32 	%p109, %f564, 0f3A83126F;
	setp.gt.f32 	%p110, %f564, %f993;
	or.pred  	%p223, %p109, %p110;
	selp.f32 	%f992, %f1076, %f564, %p223;
$L__BB0_44:
	selp.b16 	%rs33, %rs33, 1, %p223;
	selp.f32 	%f993, %f993, %f992, %p223;
	add.s32 	%r120, %r50, 2;
	selp.b32 	%r206, %r206, %r120, %p223;
	bra.uni 	$L__BB0_11;
$L__BB0_45:
	@%p10 bra 	$L__BB0_89;
$L__BB0_46:
	ld.param.u32 	%r187, [_Z17render_kernel_bvhP6float3PhPK7BVHNodePK9BVHSphereiiiiiij_param_4];
	setp.eq.s32 	%p122, %r187, 0;
	mov.pred 	%p216, 0;
	@%p122 bra 	$L__BB0_54;
	mov.b32 	%r126, 0;
	st.local.u32 	[%rd1], %r126;
	mov.b32 	%r209, 1;
	mov.b16 	%rs36, 0;
	mov.f32 	%f1039, 0f7149F2CA;
$L__BB0_48:
	mov.u32 	%r25, %r209;
	ld.param.u64 	%rd64, [_Z17render_kernel_bvhP6float3PhPK7BVHNodePK9BVHSphereiiiiiij_param_2];
	add.s32 	%r209, %r25, -1;
	mul.wide.u32 	%rd43, %r209, 4;
	add.s64 	%rd44, %rd1, %rd43;
	ld.local.u32 	%r127, [%rd44];
	cvta.to.global.u64 	%rd45, %rd64;
	mul.wide.s32 	%rd46, %r127, 32;
	add.s64 	%rd5, %rd45, %rd46;
	ld.global.nc.f32 	%f586, [%rd5];
	fma.rn.f32 	%f587, %f3, 0f3C23D70A, %f1017;
	sub.f32 	%f588, %f586, %f587;
	mul.f32 	%f589, %f7, %f588;
	ld.global.nc.f32 	%f590, [%rd5+12];
	sub.f32 	%f591, %f590, %f587;
	mul.f32 	%f592, %f7, %f591;
	min.f32 	%f593, %f589, %f592;
	max.f32 	%f594, %f589, %f592;
	ld.global.nc.f32 	%f595, [%rd5+4];
	fma.rn.f32 	%f596, %f4, 0f3C23D70A, %f1016;
	sub.f32 	%f597, %f595, %f596;
	mul.f32 	%f598, %f8, %f597;
	ld.global.nc.f32 	%f599, [%rd5+16];
	sub.f32 	%f600, %f599, %f596;
	mul.f32 	%f601, %f8, %f600;
	min.f32 	%f602, %f598, %f601;
	max.f32 	%f603, %f593, %f602;
	max.f32 	%f604, %f598, %f601;
	min.f32 	%f605, %f594, %f604;
	ld.global.nc.f32 	%f606, [%rd5+8];
	fma.rn.f32 	%f607, %f5, 0f3C23D70A, %f1015;
	sub.f32 	%f608, %f606, %f607;
	mul.f32 	%f609, %f9, %f608;
	ld.global.nc.f32 	%f610, [%rd5+20];
	sub.f32 	%f611, %f610, %f607;
	mul.f32 	%f612, %f9, %f611;
	min.f32 	%f613, %f609, %f612;
	max.f32 	%f614, %f603, %f613;
	max.f32 	%f616, %f609, %f612;
	min.f32 	%f617, %f605, %f616;
	max.f32 	%f618, %f614, 0f00000000;
	setp.ltu.f32 	%p123, %f617, %f618;
	setp.geu.f32 	%p124, %f614, %f1039;
	or.pred  	%p125, %p123, %p124;
	@%p125 bra 	$L__BB0_52;
	ld.global.nc.u32 	%r27, [%rd5+28];
	setp.gt.s32 	%p126, %r27, 0;
	@%p126 bra 	$L__BB0_91;
	setp.gt.u32 	%p127, %r25, 31;
	@%p127 bra 	$L__BB0_52;
	ld.global.nc.u32 	%r128, [%rd5+24];
	add.s32 	%r129, %r25, -1;
	mul.wide.u32 	%rd47, %r129, 4;
	add.s64 	%rd48, %rd1, %rd47;
	st.local.u32 	[%rd48], %r128;
	add.s32 	%r130, %r128, 1;
	add.s32 	%r209, %r25, 1;
	mul.wide.u32 	%rd49, %r25, 4;
	add.s64 	%rd50, %rd1, %rd49;
	st.local.u32 	[%rd50], %r130;
$L__BB0_52:
	setp.gt.s32 	%p189, %r209, 0;
	@%p189 bra 	$L__BB0_48;
	and.b16  	%rs30, %rs36, 255;
	setp.ne.s16 	%p216, %rs30, 0;
	selp.f32 	%f48, %f1039, %f48, %p216;
$L__BB0_54:
	abs.f32 	%f784, %f4;
	setp.lt.f32 	%p190, %f784, 0f358637BD;
	setp.lt.f32 	%p191, %f48, 0f7149F2CA;
	and.pred  	%p217, %p216, %p191;
	@%p190 bra 	$L__BB0_56;
	fma.rn.f32 	%f785, %f4, 0f3C23D70A, %f1016;
	neg.f32 	%f786, %f785;
	div.rn.f32 	%f787, %f786, %f4;
	setp.geu.f32 	%p192, %f787, 0f3A83126F;
	selp.f32 	%f789, %f48, 0f7149F2CA, %p217;
	setp.leu.f32 	%p193, %f787, %f789;
	and.pred  	%p194, %p192, %p193;
	or.pred  	%p217, %p194, %p217;
$L__BB0_56:
	selp.f32 	%f791, 0f00000000, 0f3F800000, %p217;
	mul.f32 	%f792, %f5, %f1012;
	fma.rn.f32 	%f793, %f1013, %f4, %f792;
	fma.rn.f32 	%f794, %f1014, %f3, %f793;
	max.f32 	%f795, %f794, 0f00000000;
	mul.f32 	%f796, %f795, %f791;
	mul.f32 	%f797, %f796, 0f40400000;
	mul.f32 	%f798, %f796, 0f40333333;
	mul.f32 	%f799, %f796, 0f40200000;
	mul.f32 	%f800, %f1011, %f797;
	mul.f32 	%f801, %f1010, %f798;
	mul.f32 	%f802, %f1009, %f799;
	fma.rn.f32 	%f60, %f63, %f800, %f60;
	fma.rn.f32 	%f61, %f64, %f801, %f61;
	fma.rn.f32 	%f62, %f65, %f802, %f62;
	setp.gt.f32 	%p195, %f1008, 0f3F000000;
	@%p195 bra 	$L__BB0_84;
	shl.b32 	%r135, %r10, 13;
	xor.b32  	%r136, %r135, %r10;
	shr.u32 	%r137, %r136, 17;
	xor.b32  	%r138, %r137, %r136;
	shl.b32 	%r139, %r138, 5;
	xor.b32  	%r140, %r139, %r138;
	shr.u32 	%r141, %r140, 9;
	or.b32  	%r142, %r141, 1065353216;
	mov.b32 	%f803, %r142;
	add.f32 	%f804, %f803, 0fBF800000;
	fma.rn.f32 	%f805, %f804, 0f40000000, 0fBF800000;
	shl.b32 	%r143, %r140, 13;
	xor.b32  	%r144, %r143, %r140;
	shr.u32 	%r145, %r144, 17;
	xor.b32  	%r146, %r145, %r144;
	shl.b32 	%r147, %r146, 5;
	xor.b32  	%r10, %r147, %r146;
	shr.u32 	%r148, %r10, 9;
	or.b32  	%r149, %r148, 1065353216;
	mov.b32 	%f806, %r149;
	add.f32 	%f807, %f806, 0fBF800000;
	mul.f32 	%f808, %f807, 0f40C90FDB;
	mul.f32 	%f809, %f805, %f805;
	mov.f32 	%f810, 0f3F800000;
	sub.f32 	%f811, %f810, %f809;
	sqrt.rn.f32 	%f812, %f811;
	sin.approx.f32 	%f813, %f808;
	cos.approx.f32 	%f814, %f808;
	mul.f32 	%f815, %f812, %f814;
	mul.f32 	%f816, %f812, %f813;
	mul.f32 	%f817, %f805, %f1012;
	fma.rn.f32 	%f818, %f816, %f1013, %f817;
	fma.rn.f32 	%f819, %f815, %f1014, %f818;
	setp.lt.f32 	%p196, %f819, 0f00000000;
	neg.f32 	%f820, %f815;
	neg.f32 	%f821, %f816;
	neg.f32 	%f822, %f805;
	selp.f32 	%f823, %f820, %f815, %p196;
	selp.f32 	%f824, %f821, %f816, %p196;
	selp.f32 	%f825, %f822, %f805, %p196;
	add.f32 	%f826, %f1014, %f823;
	add.f32 	%f827, %f1013, %f824;
	add.f32 	%f828, %f1012, %f825;
	mul.f32 	%f829, %f828, %f828;
	fma.rn.f32 	%f830, %f827, %f827, %f829;
	fma.rn.f32 	%f831, %f826, %f826, %f830;
	add.f32 	%f832, %f831, 0f322BCC77;
	rsqrt.approx.f32 	%f833, %f832;
	mul.f32 	%f68, %f833, %f826;
	mul.f32 	%f67, %f833, %f827;
	mul.f32 	%f66, %f833, %f828;
	bra.uni 	$L__BB0_85;
$L__BB0_58:
	add.s32 	%r133, %r40, %r208;
	mul.wide.s32 	%rd51, %r133, 36;
	add.s64 	%rd6, %rd7, %rd51;
	ld.global.nc.f32 	%f620, [%rd6];
	ld.global.nc.f32 	%f621, [%rd6+4];
	ld.global.nc.f32 	%f622, [%rd6+8];
	ld.global.nc.f32 	%f623, [%rd6+12];
	fma.rn.f32 	%f624, %f3, 0f3C23D70A, %f1017;
	sub.f32 	%f625, %f624, %f620;
	fma.rn.f32 	%f626, %f4, 0f3C23D70A, %f1016;
	sub.f32 	%f627, %f626, %f621;
	fma.rn.f32 	%f628, %f5, 0f3C23D70A, %f1015;
	sub.f32 	%f629, %f628, %f622;
	mul.f32 	%f630, %f5, %f629;
	fma.rn.f32 	%f631, %f627, %f4, %f630;
	fma.rn.f32 	%f181, %f625, %f3, %f631;
	mul.f32 	%f632, %f629, %f629;
	fma.rn.f32 	%f633, %f627, %f627, %f632;
	fma.rn.f32 	%f634, %f625, %f625, %f633;
	mul.f32 	%f635, %f623, %f623;
	sub.f32 	%f636, %f634, %f635;
	mul.f32 	%f637, %f181, %f181;
	mul.f32 	%f638, %f6, %f636;
	sub.f32 	%f182, %f637, %f638;
	setp.lt.f32 	%p130, %f182, 0f00000000;
	mov.pred 	%p212, -1;
	mov.f32 	%f1034, %f1037;
	@%p130 bra 	$L__BB0_61;
	sqrt.rn.f32 	%f183, %f182;
	neg.f32 	%f639, %f181;
	sub.f32 	%f640, %f639, %f183;
	div.rn.f32 	%f1034, %f640, %f6;
	setp.geu.f32 	%p132, %f1034, 0f3A83126F;
	setp.leu.f32 	%p133, %f1034, %f1039;
	mov.pred 	%p212, 0;
	and.pred  	%p134, %p132, %p133;
	@%p134 bra 	$L__BB0_61;
	sub.f32 	%f642, %f183, %f181;
	div.rn.f32 	%f643, %f642, %f6;
	setp.lt.f32 	%p135, %f643, 0f3A83126F;
	setp.gt.f32 	%p136, %f643, %f1039;
	or.pred  	%p212, %p135, %p136;
	selp.f32 	%f1034, %f1037, %f643, %p212;
$L__BB0_61:
	selp.f32 	%f187, %f1039, %f1034, %p212;
	ld.global.nc.f32 	%f645, [%rd6+36];
	ld.global.nc.f32 	%f646, [%rd6+40];
	ld.global.nc.f32 	%f647, [%rd6+44];
	ld.global.nc.f32 	%f648, [%rd6+48];
	fma.rn.f32 	%f649, %f3, 0f3C23D70A, %f1017;
	sub.f32 	%f650, %f649, %f645;
	fma.rn.f32 	%f651, %f4, 0f3C23D70A, %f1016;
	sub.f32 	%f652, %f651, %f646;
	fma.rn.f32 	%f653, %f5, 0f3C23D70A, %f1015;
	sub.f32 	%f654, %f653, %f647;
	mul.f32 	%f655, %f5, %f654;
	fma.rn.f32 	%f656, %f652, %f4, %f655;
	fma.rn.f32 	%f188, %f650, %f3, %f656;
	mul.f32 	%f657, %f654, %f654;
	fma.rn.f32 	%f658, %f652, %f652, %f657;
	fma.rn.f32 	%f659, %f650, %f650, %f658;
	mul.f32 	%f660, %f648, %f648;
	sub.f32 	%f661, %f659, %f660;
	mul.f32 	%f662, %f188, %f188;
	mul.f32 	%f663, %f6, %f661;
	sub.f32 	%f189, %f662, %f663;
	setp.lt.f32 	%p138, %f189, 0f00000000;
	mov.pred 	%p213, -1;
	mov.f32 	%f1035, %f1034;
	@%p138 bra 	$L__BB0_64;
	sqrt.rn.f32 	%f190, %f189;
	neg.f32 	%f664, %f188;
	sub.f32 	%f665, %f664, %f190;
	div.rn.f32 	%f1035, %f665, %f6;
	setp.geu.f32 	%p140, %f1035, 0f3A83126F;
	setp.leu.f32 	%p141, %f1035, %f187;
	mov.pred 	%p213, 0;
	and.pred  	%p142, %p140, %p141;
	@%p142 bra 	$L__BB0_64;
	sub.f32 	%f667, %f190, %f188;
	div.rn.f32 	%f668, %f667, %f6;
	setp.lt.f32 	%p143, %f668, 0f3A83126F;
	setp.gt.f32 	%p144, %f668, %f187;
	or.pred  	%p213, %p143, %p144;
	selp.f32 	%f1035, %f1034, %f668, %p213;
$L__BB0_64:
	selp.f32 	%f194, %f187, %f1035, %p213;
	ld.global.nc.f32 	%f670, [%rd6+72];
	ld.global.nc.f32 	%f671, [%rd6+76];
	ld.global.nc.f32 	%f672, [%rd6+80];
	ld.global.nc.f32 	%f673, [%rd6+84];
	fma.rn.f32 	%f195, %f3, 0f3C23D70A, %f1017;
	sub.f32 	%f674, %f195, %f670;
	fma.rn.f32 	%f675, %f4, 0f3C23D70A, %f1016;
	sub.f32 	%f676, %f675, %f671;
	fma.rn.f32 	%f677, %f5, 0f3C23D70A, %f1015;
	sub.f32 	%f678, %f677, %f672;
	mul.f32 	%f679, %f5, %f678;
	fma.rn.f32 	%f680, %f676, %f4, %f679;
	fma.rn.f32 	%f196, %f674, %f3, %f680;
	mul.f32 	%f681, %f678, %f678;
	fma.rn.f32 	%f682, %f676, %f676, %f681;
	fma.rn.f32 	%f683, %f674, %f674, %f682;
	mul.f32 	%f684, %f673, %f673;
	sub.f32 	%f685, %f683, %f684;
	mul.f32 	%f686, %f196, %f196;
	mul.f32 	%f687, %f6, %f685;
	sub.f32 	%f197, %f686, %f687;
	setp.lt.f32 	%p146, %f197, 0f00000000;
	mov.pred 	%p214, -1;
	mov.f32 	%f1036, %f1035;
	@%p146 bra 	$L__BB0_67;
	sqrt.rn.f32 	%f198, %f197;
	neg.f32 	%f688, %f196;
	sub.f32 	%f689, %f688, %f198;
	div.rn.f32 	%f1036, %f689, %f6;
	setp.geu.f32 	%p148, %f1036, 0f3A83126F;
	setp.leu.f32 	%p149, %f1036, %f194;
	mov.pred 	%p214, 0;
	and.pred  	%p150, %p148, %p149;
	@%p150 bra 	$L__BB0_67;
	sub.f32 	%f691, %f198, %f196;
	div.rn.f32 	%f692, %f691, %f6;
	setp.lt.f32 	%p151, %f692, 0f3A83126F;
	setp.gt.f32 	%p152, %f692, %f194;
	or.pred  	%p214, %p151, %p152;
	selp.f32 	%f1036, %f1035, %f692, %p214;
$L__BB0_67:
	selp.f32 	%f202, %f194, %f1036, %p214;
	ld.global.nc.f32 	%f694, [%rd6+108];
	ld.global.nc.f32 	%f695, [%rd6+112];
	ld.global.nc.f32 	%f696, [%rd6+116];
	ld.global.nc.f32 	%f697, [%rd6+120];
	sub.f32 	%f698, %f195, %f694;
	fma.rn.f32 	%f699, %f4, 0f3C23D70A, %f1016;
	sub.f32 	%f700, %f699, %f695;
	fma.rn.f32 	%f701, %f5, 0f3C23D70A, %f1015;
	sub.f32 	%f702, %f701, %f696;
	mul.f32 	%f703, %f5, %f702;
	fma.rn.f32 	%f704, %f700, %f4, %f703;
	fma.rn.f32 	%f203, %f698, %f3, %f704;
	mul.f32 	%f705, %f702, %f702;
	fma.rn.f32 	%f706, %f700, %f700, %f705;
	fma.rn.f32 	%f707, %f698, %f698, %f706;
	mul.f32 	%f708, %f697, %f697;
	sub.f32 	%f709, %f707, %f708;
	mul.f32 	%f710, %f203, %f203;
	mul.f32 	%f711, %f6, %f709;
	sub.f32 	%f204, %f710, %f711;
	setp.lt.f32 	%p154, %f204, 0f00000000;
	mov.pred 	%p215, -1;
	mov.f32 	%f1037, %f1036;
	@%p154 bra 	$L__BB0_70;
	sqrt.rn.f32 	%f205, %f204;
	neg.f32 	%f712, %f203;
	sub.f32 	%f713, %f712, %f205;
	div.rn.f32 	%f1037, %f713, %f6;
	setp.geu.f32 	%p156, %f1037, 0f3A83126F;
	setp.leu.f32 	%p157, %f1037, %f202;
	mov.pred 	%p215, 0;
	and.pred  	%p158, %p156, %p157;
	@%p158 bra 	$L__BB0_70;
	sub.f32 	%f715, %f205, %f203;
	div.rn.f32 	%f716, %f715, %f6;
	setp.lt.f32 	%p159, %f716, 0f3A83126F;
	setp.gt.f32 	%p160, %f716, %f202;
	or.pred  	%p215, %p159, %p160;
	selp.f32 	%f1037, %f1036, %f716, %p215;
$L__BB0_70:
	selp.b16 	%rs27, %rs36, 1, %p212;
	selp.b16 	%rs28, %rs27, 1, %p213;
	selp.b16 	%rs29, %rs28, 1, %p214;
	selp.b16 	%rs36, %rs29, 1, %p215;
	selp.f32 	%f1039, %f202, %f1037, %p215;
	add.s32 	%r208, %r208, 4;
	setp.eq.s32 	%p161, %r208, %r213;
	@%p161 bra 	$L__BB0_71;
	bra.uni 	$L__BB0_58;
$L__BB0_71:
	setp.eq.s32 	%p162, %r41, 0;
	mov.f32 	%f1038, %f1037;
	@%p162 bra 	$L__BB0_52;
	add.s32 	%r134, %r40, %r213;
	mul.wide.s32 	%rd52, %r134, 36;
	add.s64 	%rd8, %rd7, %rd52;
	ld.global.nc.f32 	%f718, [%rd8];
	ld.global.nc.f32 	%f719, [%rd8+4];
	ld.global.nc.f32 	%f720, [%rd8+8];
	ld.global.nc.f32 	%f721, [%rd8+12];
	fma.rn.f32 	%f266, %f3, 0f3C23D70A, %f1017;
	sub.f32 	%f722, %f266, %f718;
	fma.rn.f32 	%f267, %f4, 0f3C23D70A, %f1016;
	sub.f32 	%f723, %f267, %f719;
	fma.rn.f32 	%f268, %f5, 0f3C23D70A, %f1015;
	sub.f32 	%f724, %f268, %f720;
	mul.f32 	%f725, %f5, %f724;
	fma.rn.f32 	%f726, %f723, %f4, %f725;
	fma.rn.f32 	%f269, %f722, %f3, %f726;
	mul.f32 	%f727, %f724, %f724;
	fma.rn.f32 	%f728, %f723, %f723, %f727;
	fma.rn.f32 	%f729, %f722, %f722, %f728;
	mul.f32 	%f730, %f721, %f721;
	sub.f32 	%f731, %f729, %f730;
	mul.f32 	%f732, %f269, %f269;
	mul.f32 	%f733, %f6, %f731;
	sub.f32 	%f270, %f732, %f733;
	setp.lt.f32 	%p164, %f270, 0f00000000;
	mov.pred 	%p218, -1;
	mov.f32 	%f1038, %f1037;
	@%p164 bra 	$L__BB0_75;
	sqrt.rn.f32 	%f271, %f270;
	neg.f32 	%f734, %f269;
	sub.f32 	%f735, %f734, %f271;
	div.rn.f32 	%f1038, %f735, %f6;
	setp.geu.f32 	%p166, %f1038, 0f3A83126F;
	setp.leu.f32 	%p167, %f1038, %f1039;
	mov.pred 	%p218, 0;
	and.pred  	%p168, %p166, %p167;
	@%p168 bra 	$L__BB0_75;
	sub.f32 	%f737, %f271, %f269;
	div.rn.f32 	%f738, %f737, %f6;
	setp.lt.f32 	%p169, %f738, 0f3A83126F;
	setp.gt.f32 	%p170, %f738, %f1039;
	or.pred  	%p218, %p169, %p170;
	selp.f32 	%f1038, %f1037, %f738, %p218;
$L__BB0_75:
	selp.b16 	%rs36, %rs36, 1, %p218;
	selp.f32 	%f1039, %f1039, %f1038, %p218;
	setp.eq.s32 	%p171, %r41, 1;
	@%p171 bra 	$L__BB0_52;
	ld.global.nc.f32 	%f740, [%rd8+36];
	ld.global.nc.f32 	%f741, [%rd8+40];
	ld.global.nc.f32 	%f742, [%rd8+44];
	ld.global.nc.f32 	%f743, [%rd8+48];
	sub.f32 	%f744, %f266, %f740;
	sub.f32 	%f745, %f267, %f741;
	sub.f32 	%f746, %f268, %f742;
	mul.f32 	%f747, %f5, %f746;
	fma.rn.f32 	%f748, %f745, %f4, %f747;
	fma.rn.f32 	%f276, %f744, %f3, %f748;
	mul.f32 	%f749, %f746, %f746;
	fma.rn.f32 	%f750, %f745, %f745, %f749;
	fma.rn.f32 	%f751, %f744, %f744, %f750;
	mul.f32 	%f752, %f743, %f743;
	sub.f32 	%f753, %f751, %f752;
	mul.f32 	%f754, %f276, %f276;
	mul.f32 	%f755, %f6, %f753;
	sub.f32 	%f277, %f754, %f755;
	setp.lt.f32 	%p173, %f277, 0f00000000;
	mov.pred 	%p219, -1;
	mov.f32 	%f1069, %f1038;
	@%p173 bra 	$L__BB0_79;
	sqrt.rn.f32 	%f278, %f277;
	neg.f32 	%f756, %f276;
	sub.f32 	%f757, %f756, %f278;
	div.rn.f32 	%f1069, %f757, %f6;
	setp.geu.f32 	%p175, %f1069, 0f3A83126F;
	setp.leu.f32 	%p176, %f1069, %f1039;
	mov.pred 	%p219, 0;
	and.pred  	%p177, %p175, %p176;
	@%p177 bra 	$L__BB0_79;
	sub.f32 	%f759, %f278, %f276;
	div.rn.f32 	%f760, %f759, %f6;
	setp.lt.f32 	%p178, %f760, 0f3A83126F;
	setp.gt.f32 	%p179, %f760, %f1039;
	or.pred  	%p219, %p178, %p179;
	selp.f32 	%f1069, %f1038, %f760, %p219;
$L__BB0_79:
	selp.b16 	%rs36, %rs36, 1, %p219;
	selp.f32 	%f1039, %f1039, %f1069, %p219;
	setp.eq.s32 	%p180, %r41, 2;
	mov.f32 	%f1038, %f1069;
	@%p180 bra 	$L__BB0_52;
	ld.global.nc.f32 	%f762, [%rd8+72];
	ld.global.nc.f32 	%f763, [%rd8+76];
	ld.global.nc.f32 	%f764, [%rd8+80];
	ld.global.nc.f32 	%f765, [%rd8+84];
	sub.f32 	%f766, %f266, %f762;
	sub.f32 	%f767, %f267, %f763;
	sub.f32 	%f768, %f268, %f764;
	mul.f32 	%f769, %f5, %f768;
	fma.rn.f32 	%f770, %f767, %f4, %f769;
	fma.rn.f32 	%f283, %f766, %f3, %f770;
	mul.f32 	%f771, %f768, %f768;
	fma.rn.f32 	%f772, %f767, %f767, %f771;
	fma.rn.f32 	%f773, %f766, %f766, %f772;
	mul.f32 	%f774, %f765, %f765;
	sub.f32 	%f775, %f773, %f774;
	mul.f32 	%f776, %f283, %f283;
	mul.f32 	%f777, %f6, %f775;
	sub.f32 	%f284, %f776, %f777;
	setp.lt.f32 	%p182, %f284, 0f00000000;
	mov.pred 	%p220, -1;
	mov.f32 	%f1038, %f1069;
	@%p182 bra 	$L__BB0_83;
	sqrt.rn.f32 	%f285, %f284;
	neg.f32 	%f778, %f283;
	sub.f32 	%f779, %f778, %f285;
	div.rn.f32 	%f1038, %f779, %f6;
	setp.geu.f32 	%p184, %f1038, 0f3A83126F;
	setp.leu.f32 	%p185, %f1038, %f1039;
	mov.pred 	%p220, 0;
	and.pred  	%p186, %p184, %p185;
	@%p186 bra 	$L__BB0_83;
	sub.f32 	%f781, %f285, %f283;
	div.rn.f32 	%f782, %f781, %f6;
	setp.lt.f32 	%p187, %f782, 0f3A83126F;
	setp.gt.f32 	%p188, %f782, %f1039;
	or.pred  	%p220, %p187, %p188;
	selp.f32 	%f1038, %f1069, %f782, %p220;
$L__BB0_83:
	selp.b16 	%rs36, %rs36, 1, %p220;
	selp.f32 	%f1039, %f1039, %f1038, %p220;
	bra.uni 	$L__BB0_52;
$L__BB0_84:
	mul.f32 	%f834, %f66, %f1012;
	fma.rn.f32 	%f835, %f67, %f1013, %f834;
	fma.rn.f32 	%f836, %f68, %f1014, %f835;
	add.f32 	%f837, %f836, %f836;
	mul.f32 	%f838, %f1014, %f837;
	mul.f32 	%f839, %f1013, %f837;
	mul.f32 	%f840, %f1012, %f837;
	sub.f32 	%f841, %f68, %f838;
	sub.f32 	%f842, %f67, %f839;
	sub.f32 	%f843, %f66, %f840;
	shl.b32 	%r150, %r10, 13;
	xor.b32  	%r151, %r150, %r10;
	shr.u32 	%r152, %r151, 17;
	xor.b32  	%r153, %r152, %r151;
	shl.b32 	%r154, %r153, 5;
	xor.b32  	%r155, %r154, %r153;
	shr.u32 	%r156, %r155, 9;
	or.b32  	%r157, %r156, 1065353216;
	mov.b32 	%f844, %r157;
	add.f32 	%f845, %f844, 0fBF800000;
	fma.rn.f32 	%f846, %f845, 0f40000000, 0fBF800000;
	shl.b32 	%r158, %r155, 13;
	xor.b32  	%r159, %r158, %r155;
	shr.u32 	%r160, %r159, 17;
	xor.b32  	%r161, %r160, %r159;
	shl.b32 	%r162, %r161, 5;
	xor.b32  	%r10, %r162, %r161;
	shr.u32 	%r163, %r10, 9;
	or.b32  	%r164, %r163, 1065353216;
	mov.b32 	%f847, %r164;
	add.f32 	%f848, %f847, 0fBF800000;
	mul.f32 	%f849, %f848, 0f40C90FDB;
	mul.f32 	%f850, %f846, %f846;
	mov.f32 	%f851, 0f3F800000;
	sub.f32 	%f852, %f851, %f850;
	sqrt.rn.f32 	%f853, %f852;
	sin.approx.f32 	%f854, %f849;
	cos.approx.f32 	%f855, %f849;
	mul.f32 	%f856, %f853, %f855;
	mul.f32 	%f857, %f853, %f854;
	fma.rn.f32 	%f858, %f1007, %f856, %f841;
	fma.rn.f32 	%f859, %f1007, %f857, %f842;
	fma.rn.f32 	%f860, %f846, %f1007, %f843;
	mul.f32 	%f861, %f860, %f860;
	fma.rn.f32 	%f862, %f859, %f859, %f861;
	fma.rn.f32 	%f863, %f858, %f858, %f862;
	add.f32 	%f864, %f863, 0f322BCC77;
	rsqrt.approx.f32 	%f865, %f864;
	mul.f32 	%f68, %f865, %f858;
	mul.f32 	%f67, %f865, %f859;
	mul.f32 	%f66, %f860, %f865;
$L__BB0_85:
	fma.rn.f32 	%f968, %f1014, 0f3B03126F, %f1017;
	fma.rn.f32 	%f969, %f1013, 0f3B03126F, %f1016;
	fma.rn.f32 	%f970, %f1012, 0f3B03126F, %f1015;
	mul.f32 	%f63, %f63, %f1011;
	mul.f32 	%f64, %f64, %f1010;
	mul.f32 	%f65, %f65, %f1009;
	setp.lt.u32 	%p197, %r199, 2;
	@%p197 bra 	$L__BB0_88;
	max.f32 	%f866, %f64, %f65;
	max.f32 	%f867, %f63, %f866;
	min.f32 	%f233, %f867, 0f3F733333;
	shl.b32 	%r165, %r10, 13;
	xor.b32  	%r166, %r165, %r10;
	shr.u32 	%r167, %r166, 17;
	xor.b32  	%r168, %r167, %r166;
	shl.b32 	%r169, %r168, 5;
	xor.b32  	%r10, %r169, %r168;
	shr.u32 	%r170, %r10, 9;
	or.b32  	%r171, %r170, 1065353216;
	mov.b32 	%f868, %r171;
	add.f32 	%f869, %f868, 0fBF800000;
	setp.gt.f32 	%p198, %f869, %f233;
	@%p198 bra 	$L__BB0_90;
	rcp.rn.f32 	%f870, %f233;
	mul.f32 	%f63, %f63, %f870;
	mul.f32 	%f64, %f64, %f870;
	mul.f32 	%f65, %f65, %f870;
$L__BB0_88:
	ld.param.u32 	%r196, [_Z17render_kernel_bvhP6float3PhPK7BVHNodePK9BVHSphereiiiiiij_param_9];
	add.s32 	%r199, %r199, 1;
	setp.eq.s32 	%p199, %r199, %r196;
	@%p199 bra 	$L__BB0_90;
	bra.uni 	$L__BB0_5;
$L__BB0_89:
	add.f32 	%f871, %f67, 0f3F800000;
	fma.rn.f32 	%f872, %f871, 0fBF000000, 0f3F800000;
	fma.rn.f32 	%f873, %f872, 0f3EB33333, 0f3F19999A;
	fma.rn.f32 	%f874, %f872, 0f3E6B851F, 0f3F400000;
	fma.rn.f32 	%f875, %f872, 0f3D4CCCCD, 0f3F733333;
	fma.rn.f32 	%f60, %f63, %f873, %f60;
	fma.rn.f32 	%f61, %f64, %f874, %f61;
	fma.rn.f32 	%f62, %f65, %f875, %f62;
$L__BB0_90:
	ld.param.u32 	%r191, [_Z17render_kernel_bvhP6float3PhPK7BVHNodePK9BVHSphereiiiiiij_param_7];
	add.f32 	%f1080, %f1080, %f60;
	add.f32 	%f1079, %f1079, %f61;
	add.f32 	%f1078, %f1078, %f62;
	add.s32 	%r197, %r197, 1;
	setp.eq.s32 	%p200, %r197, %r191;
	@%p200 bra 	$L__BB0_98;
	bra.uni 	$L__BB0_4;
$L__BB0_91:
	ld.param.u64 	%rd70, [_Z17render_kernel_bvhP6float3PhPK7BVHNodePK9BVHSphereiiiiiij_param_3];
	cvta.to.global.u64 	%rd7, %rd70;
	ld.global.nc.u32 	%r40, [%rd5+24];
	and.b32  	%r41, %r27, 3;
	setp.lt.u32 	%p128, %r27, 4;
	mov.b32 	%r213, 0;
	mov.f32 	%f1037, %f1038;
	@%p128 bra 	$L__BB0_71;
	and.b32  	%r213, %r27, 2147483644;
	mov.b32 	%r208, 0;
	mov.f32 	%f1037, %f1038;
	bra.uni 	$L__BB0_58;
$L__BB0_93:
	ld.param.u64 	%rd63, [_Z17render_kernel_bvhP6float3PhPK7BVHNodePK9BVHSphereiiiiiij_param_2];
	cvta.to.global.u64 	%rd26, %rd63;
	mul.wide.s32 	%rd27, %r14, 32;
	add.s64 	%rd28, %rd26, %rd27;
	ld.global.nc.u32 	%r44, [%rd28+24];
	and.b32  	%r45, %r15, 3;
	setp.lt.u32 	%p50, %r15, 4;
	mov.b32 	%r215, 0;
	mov.f32 	%f991, %f992;
	@%p50 bra 	$L__BB0_32;
	and.b32  	%r215, %r15, 2147483644;
	mov.b32 	%r203, 0;
	mov.f32 	%f991, %f992;
	bra.uni 	$L__BB0_19;
$L__BB0_95:
	ld.param.u32 	%r189, [_Z17render_kernel_bvhP6float3PhPK7BVHNodePK9BVHSphereiiiiiij_param_7];
	setp.lt.u32 	%p41, %r189, 4;
	@%p41 bra 	$L__BB0_98;
	ld.param.u32 	%r190, [_Z17render_kernel_bvhP6float3PhPK7BVHNodePK9BVHSphereiiiiiij_param_7];
	and.b32  	%r54, %r190, 2147483644;
	mov.b32 	%r217, 0;
$L__BB0_97:
	add.s32 	%r217, %r217, 4;
	setp.ne.s32 	%p42, %r217, %r54;
	@%p42 bra 	$L__BB0_97;
$L__BB0_98:
	ld.param.u32 	%r194, [_Z17render_kernel_bvhP6float3PhPK7BVHNodePK9BVHSphereiiiiiij_param_8];
	ld.param.u32 	%r192, [_Z17render_kernel_bvhP6float3PhPK7BVHNodePK9BVHSphereiiiiiij_param_7];
	ld.param.u64 	%rd59, [_Z17render_kernel_bvhP6float3PhPK7BVHNodePK9BVHSphereiiiiiij_param_0];
	cvt.rn.f32.s32 	%f877, %r192;
	rcp.rn.f32 	%f878, %f877;
	mul.f32 	%f879, %f878, %f1080;
	mul.f32 	%f880, %f878, %f1079;
	mul.f32 	%f881, %f878, %f1078;
	cvta.to.global.u64 	%rd53, %rd59;
	mul.wide.s32 	%rd54, %r3, 12;
	add.s64 	%rd55, %rd53, %rd54;
	ld.global.f32 	%f882, [%rd55];
	ld.global.f32 	%f883, [%rd55+4];
	ld.global.f32 	%f884, [%rd55+8];
	add.s32 	%r172, %r194, 1;
	cvt.rn.f32.s32 	%f885, %r172;
	rcp.rn.f32 	%f886, %f885;
	sub.f32 	%f887, %f879, %f882;
	fma.rn.f32 	%f888, %f886, %f887, %f882;
	sub.f32 	%f889, %f880, %f883;
	fma.rn.f32 	%f318, %f886, %f889, %f883;
	sub.f32 	%f890, %f881, %f884;
	fma.rn.f32 	%f319, %f886, %f890, %f884;
	st.global.f32 	[%rd55], %f888;
	st.global.f32 	[%rd55+4], %f318;
	st.global.f32 	[%rd55+8], %f319;
	max.f32 	%f891, %f888, 0f00000000;
	add.f32 	%f892, %f891, 0f3F800000;
	div.rn.f32 	%f320, %f891, %f892;
	setp.le.f32 	%p201, %f320, 0f00000000;
	mov.f32 	%f1081, 0f00000000;
	@%p201 bra 	$L__BB0_101;
	setp.ge.f32 	%p202, %f320, 0f3F800000;
	mov.f32 	%f1081, 0f3F800000;
	@%p202 bra 	$L__BB0_101;
	mov.b32 	%r173, %f320;
	add.s32 	%r174, %r173, -1064866805;
	cvt.rn.f32.s32 	%f894, %r174;
	fma.rn.f32 	%f895, %f894, 0f3EE8B439, 0f4E7DE250;
	cvt.rzi.s32.f32 	%r175, %f895;
	mov.b32 	%f1081, %r175;
$L__BB0_101:
	max.f32 	%f897, %f318, 0f00000000;
	add.f32 	%f898, %f897, 0f3F800000;
	div.rn.f32 	%f323, %f897, %f898;
	setp.le.f32 	%p203, %f323, 0f00000000;
	mov.f32 	%f1082, 0f00000000;
	@%p203 bra 	$L__BB0_104;
	setp.ge.f32 	%p204, %f323, 0f3F800000;
	mov.f32 	%f1082, 0f3F800000;
	@%p204 bra 	$L__BB0_104;
	mov.b32 	%r176, %f323;
	add.s32 	%r177, %r176, -1064866805;
	cvt.rn.f32.s32 	%f900, %r177;
	fma.rn.f32 	%f901, %f900, 0f3EE8B439, 0f4E7DE250;
	cvt.rzi.s32.f32 	%r178, %f901;
	mov.b32 	%f1082, %r178;
$L__BB0_104:
	max.f32 	%f903, %f319, 0f00000000;
	add.f32 	%f904, %f903, 0f3F800000;
	div.rn.f32 	%f326, %f903, %f904;
	setp.le.f32 	%p205, %f326, 0f00000000;
	mov.f32 	%f1083, 0f00000000;
	@%p205 bra 	$L__BB0_107;
	setp.ge.f32 	%p206, %f326, 0f3F800000;
	mov.f32 	%f1083, 0f3F800000;
	@%p206 bra 	$L__BB0_107;
	mov.b32 	%r179, %f326;
	add.s32 	%r180, %r179, -1064866805;
	cvt.rn.f32.s32 	%f906, %r180;
	fma.rn.f32 	%f907, %f906, 0f3EE8B439, 0f4E7DE250;
	cvt.rzi.s32.f32 	%r181, %f907;
	mov.b32 	%f1083, %r181;
$L__BB0_107:
	ld.param.u64 	%rd60, [_Z17render_kernel_bvhP6float3PhPK7BVHNodePK9BVHSphereiiiiiij_param_1];
	min.f32 	%f908, %f1083, 0f3F800000;
	min.f32 	%f909, %f1081, 0f3F800000;
	mul.f32 	%f910, %f909, 0f437F0000;
	cvt.rzi.u32.f32 	%r182, %f910;
	mul.lo.s32 	%r183, %r3, 3;
	cvt.s64.s32 	%rd56, %r183;
	cvta.to.global.u64 	%rd57, %rd60;
	add.s64 	%rd58, %rd57, %rd56;
	st.global.u8 	[%rd58], %r182;
	min.f32 	%f911, %f1082, 0f3F800000;
	mul.f32 	%f912, %f911, 0f437F0000;
	cvt.rzi.u32.f32 	%r184, %f912;
	st.global.u8 	[%rd58+1], %r184;
	mul.f32 	%f913, %f908, 0f437F0000;
	cvt.rzi.u32.f32 	%r185, %f913;
	st.global.u8 	[%rd58+2], %r185;
$L__BB0_108:
	ret;

}


// ===== COMPILED SASS (sm_100) =====

	.target	sm_100

	.elftype	@"ET_EXEC"


//--------------------- .note.nv.tkinfo           --------------------------
	.section	.note.nv.tkinfo,"",@"SHT_NOTE"
	.sectionflags	@"SHF_NOTE_NV_TKINFO"
	.tkinfo
        /*0018*/ 	.word	0x00000002
        /*0030*/ 	.string	""
        /*0030*/ 	.string	"ptxas"
        /*0030*/ 	.string	"Cuda compilation tools, release 13.0, V13.0.88"
        /*0030*/ 	.string	"Build cuda_13.0.r13.0/compiler.36424714_0"
        /*0030*/ 	.string	"-arch sm_100 -m 64 "



//--------------------- .note.nv.cuinfo           --------------------------
	.section	.note.nv.cuinfo,"",@"SHT_NOTE"
	.sectionflags	@"SHF_NOTE_NV_CUINFO"
        /*0018*/ 	.short	0x0002
        /*001a*/ 	.short	0x0064
        /*001c*/ 	.short	0x0082
	.zero		2


//--------------------- .nv.info                  --------------------------
	.section	.nv.info,"",@"SHT_CUDA_INFO"
	.align	4


	//----- nvinfo : EIATTR_REGCOUNT
	.align		4
        /*0000*/ 	.byte	0x04, 0x2f
        /*0002*/ 	.short	(.L_2 - .L_1)
	.align		4
.L_1:
        /*0004*/ 	.word	index@(_Z17render_kernel_bvhP6float3PhPK7BVHNodePK9BVHSphereiiiiiij)
        /*0008*/ 	.word	0x00000053


	//----- nvinfo : EIATTR_FRAME_SIZE
	.align		4
.L_2:
        /*000c*/ 	.byte	0x04, 0x11
        /*000e*/ 	.short	(.L_4 - .L_3)
	.align		4
.L_3:
        /*0010*/ 	.word	index@($__internal_2_$__cuda_sm3x_div_rn_noftz_f32_slowpath)
        /*0014*/ 	.word	0x00000080


	//----- nvinfo : EIATTR_FRAME_SIZE
	.align		4
.L_4:
        /*0018*/ 	.byte	0x04, 0x11
        /*001a*/ 	.short	(.L_6 - .L_5)
	.align		4
.L_5:
        /*001c*/ 	.word	index@($__internal_1_$__cuda_sm20_sqrt_rn_f32_slowpath)
        /*0020*/ 	.word	0x00000080


	//----- nvinfo : EIATTR_FRAME_SIZE
	.align		4
.L_6:
        /*0024*/ 	.byte	0x04, 0x11
        /*0026*/ 	.short	(.L_8 - .L_7)
	.align		4
.L_7:
        /*0028*/ 	.word	index@($__internal_0_$__cuda_sm20_rcp_rn_f32_slowpath)
        /*002c*/ 	.word	0x00000080


	//----- nvinfo : EIATTR_FRAME_SIZE
	.align		4
.L_8:
        /*0030*/ 	.byte	0x04, 0x11
        /*0032*/ 	.short	(.L_10 - .L_9)
	.align		4
.L_9:
        /*0034*/ 	.word	index@(_Z17render_kernel_bvhP6float3PhPK7BVHNodePK9BVHSphereiiiiiij)
        /*0038*/ 	.word	0x00000080


	//----- nvinfo : EIATTR_MIN_STACK_SIZE
	.align		4
.L_10:
        /*003c*/ 	.byte	0x04, 0x12
        /*003e*/ 	.short	(.L_12 - .L_11)
	.align		4
.L_11:
        /*0040*/ 	.word	index@(_Z17render_kernel_bvhP6float3PhPK7BVHNodePK9BVHSphereiiiiiij)
        /*0044*/ 	.word	0x00000080
.L_12:


//--------------------- .nv.compat                --------------------------
	.section	.nv.compat,"",@"SHT_CUDA_COMPAT_INFO"
	.align	4
        /*0000*/ 	.byte	0x02, 0x09, 0x00, 0x00, 0x02, 0x02, 0x01, 0x00, 0x02, 0x05, 0x05, 0x00, 0x03, 0x07, 0x01, 0x01
        /*0010*/ 	.byte	0x02, 0x03, 0x00, 0x00, 0x02, 0x06, 0x01, 0x00, 0x04, 0x0b, 0x08, 0x00, 0x01, 0x00, 0x00, 0x00
        /*0020*/ 	.byte	0x00, 0x00, 0x00, 0x00


//--------------------- .nv.info._Z17render_kernel_bvhP6float3PhPK7BVHNodePK9BVHSphereiiiiiij --------------------------
	.section	.nv.info._Z17render_kernel_bvhP6float3PhPK7BVHNodePK9BVHSphereiiiiiij,"",@"SHT_CUDA_INFO"
	.sectionflags	@""
	.align	4


	//----- nvinfo : EIATTR_CUDA_API_VERSION
	.align		4
        /*0000*/ 	.byte	0x04, 0x37
        /*0002*/ 	.short	(.L_14 - .L_13)
.L_13:
        /*0004*/ 	.word	0x00000082


	//----- nvinfo : EIATTR_KPARAM_INFO
	.align		4
.L_14:
        /*0008*/ 	.byte	0x04, 0x17
        /*000a*/ 	.short	(.L_16 - .L_15)
.L_15:
        /*000c*/ 	.word	0x00000000
        /*0010*/ 	.short	0x000a
        /*0012*/ 	.short	0x0038
        /*0014*/ 	.byte	0x00, 0xf0, 0x11, 0x00


	//----- nvinfo : EIATTR_KPARAM_INFO
	.align		4
.L_16:
        /*0018*/ 	.byte	0x04, 0x17
        /*001a*/ 	.short	(.L_18 - .L_17)
.L_17:
        /*001c*/ 	.word	0x00000000
        /*0020*/ 	.short	0x0009
        /*0022*/ 	.short	0x0034
        /*0024*/ 	.byte	0x00, 0xf0, 0x11, 0x00


	//----- nvinfo : EIATTR_KPARAM_INFO
	.align		4
.L_18:
        /*0028*/ 	.byte	0x04, 0x17
        /*002a*/ 	.short	(.L_20 - .L_19)
.L_19:
        /*002c*/ 	.word	0x00000000
        /*0030*/ 	.short	0x0008
        /*0032*/ 	.short	0x0030
        /*0034*/ 	.byte	0x00, 0xf0, 0x11, 0x00


	//----- nvinfo : EIATTR_KPARAM_INFO
	.align		4
.L_20:
        /*0038*/ 	.byte	0x04, 0x17
        /*003a*/ 	.short	(.L_22 - .L_21)
.L_21:
        /*003c*/ 	.word	0x00000000
        /*0040*/ 	.short	0x0007
        /*0042*/ 	.short	0x002c
        /*0044*/ 	.byte	0x00, 0xf0, 0x11, 0x00


	//----- nvinfo : EIATTR_KPARAM_INFO
	.align		4
.L_22:
        /*0048*/ 	.byte	0x04, 0x17
        /*004a*/ 	.short	(.L_24 - .L_23)
.L_23:
        /*004c*/ 	.word	0x00000000
        /*0050*/ 	.short	0x0006
        /*0052*/ 	.short	0x0028
        /*0054*/ 	.byte	0x00, 0xf0, 0x11, 0x00


	//----- nvinfo : EIATTR_KPARAM_INFO
	.align		4
.L_24:
        /*0058*/ 	.byte	0x04, 0x17
        /*005a*/ 	.short	(.L_26 - .L_25)
.L_25:
        /*005c*/ 	.word	0x00000000
        /*0060*/ 	.short	0x0005
        /*0062*/ 	.short	0x0024
        /*0064*/ 	.byte	0x00, 0xf0, 0x11, 0x00


	//----- nvinfo : EIATTR_KPARAM_INFO
	.align		4
.L_26:
        /*0068*/ 	.byte	0x04, 0x17
        /*006a*/ 	.short	(.L_28 - .L_27)
.L_27:
        /*006c*/ 	.word	0x00000000
        /*0070*/ 	.short	0x0004
        /*0072*/ 	.short	0x0020
        /*0074*/ 	.byte	0x00, 0xf0, 0x11, 0x00


	//----- nvinfo : EIATTR_KPARAM_INFO
	.align		4
.L_28:
        /*0078*/ 	.byte	0x04, 0x17
        /*007a*/ 	.short	(.L_30 - .L_29)
.L_29:
        /*007c*/ 	.word	0x00000000
        /*0080*/ 	.short	0x0003
        /*0082*/ 	.short	0x0018
        /*0084*/ 	.byte	0x00, 0xf5, 0x21, 0x00


	//----- nvinfo : EIATTR_KPARAM_INFO
	.align		4
.L_30:
        /*0088*/ 	.byte	0x04, 0x17
        /*008a*/ 	.short	(.L_32 - .L_31)
.L_31:
        /*008c*/ 	.word	0x00000000
        /*0090*/ 	.short	0x0002
        /*0092*/ 	.short	0x0010
        /*0094*/ 	.byte	0x00, 0xf5, 0x21, 0x00


	//----- nvinfo : EIATTR_KPARAM_INFO
	.align		4
.L_32:
        /*0098*/ 	.byte	0x04, 0x17
        /*009a*/ 	.short	(.L_34 - .L_33)
.L_33:
        /*009c*/ 	.word	0x00000000
        /*00a0*/ 	.short	0x0001
        /*00a2*/ 	.short	0x0008
        /*00a4*/ 	.byte	0x00, 0xf5, 0x21, 0x00


	//----- nvinfo : EIATTR_KPARAM_INFO
	.align		4
.L_34:
        /*00a8*/ 	.byte	0x04, 0x17
        /*00aa*/ 	.short	(.L_36 - .L_35)
.L_35:
        /*00ac*/ 	.word	0x00000000
        /*00b0*/ 	.short	0x0000
        /*00b2*/ 	.short	0x0000
        /*00b4*/ 	.byte	0x00, 0xf5, 0x21, 0x00


	//----- nvinfo : EIATTR_SPARSE_MMA_MASK
	.align		4
.L_36:
        /*00b8*/ 	.byte	0x03, 0x50
        /*00ba*/ 	.short	0x0000


	//----- nvinfo : EIATTR_MAXREG_COUNT
	.align		4
        /*00bc*/ 	.byte	0x03, 0x1b
        /*00be*/ 	.short	0x00ff


	//----- nvinfo : EIATTR_MERCURY_ISA_VERSION
	.align		4
        /*00c0*/ 	.byte	0x03, 0x5f
        /*00c2*/ 	.short	0x0101


	//----- nvinfo : EIATTR_VRC_CTA_INIT_COUNT
	.align		4
        /*00c4*/ 	.byte	0x02, 0x4a
	.zero		1
	.zero		1


	//----- nvinfo : EIATTR_EXIT_INSTR_OFFSETS
	.align		4
        /*00c8*/ 	.byte	0x04, 0x1c
        /*00ca*/ 	.short	(.L_38 - .L_37)


	//   ....[0]....
.L_37:
        /*00cc*/ 	.word	0x000000e0


	//   ....[1]....
        /*00d0*/ 	.word	0x00007990


	//----- nvinfo : EIATTR_CRS_STACK_SIZE
	.align		4
.L_38:
        /*00d4*/ 	.byte	0x04, 0x1e
        /*00d6*/ 	.short	(.L_40 - .L_39)
.L_39:
        /*00d8*/ 	.word	0x00000000


	//----- nvinfo : EIATTR_CBANK_PARAM_SIZE
	.align		4
.L_40:
        /*00dc*/ 	.byte	0x03, 0x19
        /*00de*/ 	.short	0x003c


	//----- nvinfo : EIATTR_PARAM_CBANK
	.align		4
        /*00e0*/ 	.byte	0x04, 0x0a
        /*00e2*/ 	.short	(.L_42 - .L_41)
	.align		4
.L_41:
        /*00e4*/ 	.word	index@(.nv.constant0._Z17render_kernel_bvhP6float3PhPK7BVHNodePK9BVHSphereiiiiiij)
        /*00e8*/ 	.short	0x0380
        /*00ea*/ 	.short	0x003c


	//----- nvinfo : EIATTR_SW_WAR
	.align		4
.L_42:
        /*00ec*/ 	.byte	0x04, 0x36
        /*00ee*/ 	.short	(.L_44 - .L_43)
.L_43:
        /*00f0*/ 	.word	0x00000008
.L_44:


//--------------------- .nv.callgraph             --------------------------
	.section	.nv.callgraph,"",@"SHT_CUDA_CALLGRAPH"
	.align	4
	.sectionentsize	8
	.align		4
        /*0000*/ 	.word	0x00000000
	.align		4
        /*0004*/ 	.word	0xffffffff
	.align		4
        /*0008*/ 	.word	0x00000000
	.align		4
        /*000c*/ 	.word	0xfffffffe
	.align		4
        /*0010*/ 	.word	0x00000000
	.align		4
        /*0014*/ 	.word	0xfffffffd
	.align		4
        /*0018*/ 	.word	0x00000000
	.align		4
        /*001c*/ 	.word	0xfffffffc


//--------------------- .nv.constant3             --------------------------
	.section	.nv.constant3,"a",@progbits
	.align	4
.nv.constant3:
	.type		d_camera,@object
	.size		d_camera,(.L_0 - d_camera)
d_camera:
	.zero		56
.L_0:


//--------------------- .text._Z17render_kernel_bvhP6float3PhPK7BVHNodePK9BVHSphereiiiiiij --------------------------
	.section	.text._Z17render_kernel_bvhP6float3PhPK7BVHNodePK9BVHSphereiiiiiij,"ax",@progbits
	.align	128
        .global         _Z17render_kernel_bvhP6float3PhPK7BVHNodePK9BVHSphereiiiiiij
        .type           _Z17render_kernel_bvhP6float3PhPK7BVHNodePK9BVHSphereiiiiiij,@function
        .size           _Z17render_kernel_bvhP6float3PhPK7BVHNodePK9BVHSphereiiiiiij,(.L_x_223 - _Z17render_kernel_bvhP6float3PhPK7BVHNodePK9BVHSphereiiiiiij)
        .other          _Z17render_kernel_bvhP6float3PhPK7BVHNodePK9BVHSphereiiiiiij,@"STO_CUDA_ENTRY STV_DEFAULT"
_Z17render_kernel_bvhP6float3PhPK7BVHNodePK9BVHSphereiiiiiij:
.text._Z17render_kernel_bvhP6float3PhPK7BVHNodePK9BVHSphereiiiiiij:
[----:B------:R-:W0:Y:S01]  /*0000*/  LDC R1, c[0x0][0x37c] ;  /* 0x0000df00ff017b82 */ /* 0x000e220000000800 */
[----:B------:R-:W1:Y:S07]  /*0010*/  S2R R3, SR_TID.Y ;  /* 0x0000000000037919 */ /* 0x000e6e0000002200 */
[----:B------:R-:W2:Y:S01]  /*0020*/  LDC R65, c[0x0][0x360] ;  /* 0x0000d800ff417b82 */ /* 0x000ea20000000800 */
[----:B------:R-:W3:Y:S01]  /*0030*/  LDCU UR8, c[0x0][0x3a8] ;  /* 0x00007500ff0877ac */ /* 0x000ee20008000800 */
[----:B0-----:R-:W-:Y:S01]  /*0040*/  IADD3 R1, PT, PT, R1, -0x80, RZ ;  /* 0xffffff8001017810 */ /* 0x001fe20007ffe0ff */
[----:B------:R-:W2:Y:S01]  /*0050*/  S2R R2, SR_TID.X ;  /* 0x0000000000027919 */ /* 0x000ea20000002100 */
[----:B------:R-:W0:Y:S04]  /*0060*/  LDCU UR9, c[0x0][0x3a4] ;  /* 0x00007480ff0977ac */ /* 0x000e280008000800 */
[----:B------:R-:W1:Y:S08]  /*0070*/  S2UR UR4, SR_CTAID.Y ;  /* 0x00000000000479c3 */ /* 0x000e700000002600 */
[----:B------:R-:W1:Y:S08]  /*0080*/  LDC R0, c[0x0][0x364] ;  /* 0x0000d900ff007b82 */ /* 0x000e700000000800 */
[----:B------:R-:W2:Y:S01]  /*0090*/  S2UR UR5, SR_CTAID.X ;  /* 0x00000000000579c3 */ /* 0x000ea20000002500 */
[----:B-1----:R-:W-:-:S05]  /*00a0*/  IMAD R0, R0, UR4, R3 ;  /* 0x0000000400007c24 */ /* 0x002fca000f8e0203 */
[----:B---3--:R-:W-:Y:S01]  /*00b0*/  ISETP.GE.AND P0, PT, R0, UR8, PT ;  /* 0x0000000800007c0c */ /* 0x008fe2000bf06270 */
[----:B--2---:R-:W-:-:S05]  /*00c0*/  IMAD R65, R65, UR5, R2 ;  /* 0x0000000541417c24 */ /* 0x004fca000f8e0202 */
[----:B0-----:R-:W-:-:S13]  /*00d0*/  ISETP.GE.OR P0, PT, R65, UR9, P0 ;  /* 0x0000000941007c0c */ /* 0x001fda0008706670 */
[----:B------:R-:W-:Y:S05]  /*00e0*/  @P0 EXIT ;  /* 0x000000000000094d */ /* 0x000fea0003800000 */
[----:B------:R-:W0:Y:S01]  /*00f0*/  LDCU UR4, c[0x0][0x3b0] ;  /* 0x00007600ff0477ac */ /* 0x000e220008000800 */
[----:B------:R-:W1:Y:S01]  /*0100*/  LDC R3, c[0x0][0x3b8] ;  /* 0x0000ee00ff037b82 */ /* 0x000e620000000800 */
[----:B------:R-:W-:Y:S02]  /*0110*/  IMAD R65, R0, UR9, R65 ;  /* 0x0000000900417c24 */ /* 0x000fe4000f8e0241 */
[----:B------:R-:W-:Y:S01]  /*0120*/  HFMA2 R66, -RZ, RZ, 0, 0 ;  /* 0x00000000ff427431 */ /* 0x000fe200000001ff */
[----:B------:R-:W2:Y:S01]  /*0130*/  LDCU UR10, c[0x0][0x3ac] ;  /* 0x00007580ff0a77ac */ /* 0x000ea20008000800 */
[----:B------:R-:W-:Y:S02]  /*0140*/  HFMA2 R64, -RZ, RZ, 0, 0 ;  /* 0x00000000ff407431 */ /* 0x000fe400000001ff */
[----:B------:R-:W-:Y:S01]  /*0150*/  IMAD R0, R65, 0x2c9277b5, RZ ;  /* 0x2c9277b541007824 */ /* 0x000fe200078e02ff */
[----:B------:R-:W-:Y:S01]  /*0160*/  MOV R63, RZ ;  /* 0x000000ff003f7202 */ /* 0x000fe20000000f00 */
[----:B------:R-:W3:Y:S01]  /*0170*/  LDCU.64 UR6, c[0x0][0x358] ;  /* 0x00006b00ff0677ac */ /* 0x000ee20008000a00 */
[----:B0-----:R-:W-:-:S02]  /*0180*/  UIMAD UR4, UR4, -0x53a9b4fb, URZ ;  /* 0xac564b05040478a4 */ /* 0x001fc4000f8e02ff */
[----:B--2---:R-:W-:-:S04]  /*0190*/  UISETP.GE.AND UP0, UPT, UR10, 0x1, UPT ;  /* 0x000000010a00788c */ /* 0x004fc8000bf06270 */
[----:B-1----:R-:W-:-:S04]  /*01a0*/  LOP3.LUT R0, R3, UR4, R0, 0x96, !PT ;  /* 0x0000000403007c12 */ /* 0x002fc8000f8e9600 */
[----:B------:R-:W-:-:S04]  /*01b0*/  SHF.R.U32.HI R3, RZ, 0x10, R0 ;  /* 0x00000010ff037819 */ /* 0x000fc80000011600 */
[----:B------:R-:W-:Y:S01]  /*01c0*/  LOP3.LUT R3, R3, R0, RZ, 0x3c, !PT ;  /* 0x0000000003037212 */ /* 0x000fe200078e3cff */
[----:B---3--:R-:W-:Y:S06]  /*01d0*/  BRA.U !UP0, `(.L_x_0) ;  /* 0x0000006d08a87547 */ /* 0x008fec000b800000 */
[----:B------:R-:W0:Y:S02]  /*01e0*/  LDCU UR4, c[0x0][0x3b4] ;  /* 0x00007680ff0477ac */ /* 0x000e240008000800 */
[----:B0-----:R-:W-:-:S09]  /*01f0*/  UISETP.GE.AND UP0, UPT, UR4, 0x1, UPT ;  /* 0x000000010400788c */ /* 0x001fd2000bf06270 */
[----:B------:R-:W-:Y:S05]  /*0200*/  BRA.U !UP0, `(.L_x_0) ;  /* 0x0000006d089c7547 */ /* 0x000fea000b800000 */
[----:B------:R-:W-:Y:S01]  /*0210*/  I2FP.F32.U32 R0, UR8 ;  /* 0x0000000800007c45 */ /* 0x000fe20008201000 */
[----:B------:R-:W-:Y:S01]  /*0220*/  IMAD R3, R3, -0x7a143595, RZ ;  /* 0x85ebca6b03037824 */ /* 0x000fe200078e02ff */
[----:B------:R-:W-:Y:S02]  /*0230*/  I2FP.F32.S32 R4, UR9 ;  /* 0x0000000900047c45 */ /* 0x000fe40008201400 */
[----:B------:R-:W-:Y:S02]  /*0240*/  IADD3 R2, PT, PT, R0, 0x1800000, RZ ;  /* 0x0180000000027810 */ /* 0x000fe40007ffe0ff */
[----:B------:R-:W-:Y:S02]  /*0250*/  SHF.R.U32.HI R56, RZ, 0xd, R3 ;  /* 0x0000000dff387819 */ /* 0x000fe40000011603 */
[----:B------:R-:W-:Y:S02]  /*0260*/  LOP3.LUT R2, R2, 0x7f800000, RZ, 0xc0, !PT ;  /* 0x7f80000002027812 */ /* 0x000fe400078ec0ff */
[----:B------:R-:W-:-:S02]  /*0270*/  LOP3.LUT R56, R56, R3, RZ, 0x3c, !PT ;  /* 0x0000000338387212 */ /* 0x000fc400078e3cff */
[----:B------:R-:W-:-:S13]  /*0280*/  ISETP.GT.U32.AND P0, PT, R2, 0x1ffffff, PT ;  /* 0x01ffffff0200780c */ /* 0x000fda0003f04070 */
[----:B------:R-:W-:Y:S05]  /*0290*/  @P0 BRA `(.L_x_1) ;  /* 0x0000000000100947 */ /* 0x000fea0003800000 */
[----:B------:R-:W-:-:S07]  /*02a0*/  MOV R6, 0x2c0 ;  /* 0x000002c000067802 */ /* 0x000fce0000000f00 */
[----:B------:R-:W-:Y:S05]  /*02b0*/  CALL.REL.NOINC `($__internal_0_$__cuda_sm20_rcp_rn_f32_slowpath) ;  /* 0x0000007400b87944 */ /* 0x000fea0003c00000 */
[----:B------:R-:W-:Y:S01]  /*02c0*/  MOV R62, R38 ;  /* 0x00000026003e7202 */ /* 0x000fe20000000f00 */
[----:B------:R-:W-:Y:S06]  /*02d0*/  BRA `(.L_x_2) ;  /* 0x0000000000107947 */ /* 0x000fec0003800000 */
.L_x_1:
[----:B------:R-:W0:Y:S02]  /*02e0*/  MUFU.RCP R3, R0 ;  /* 0x0000000000037308 */ /* 0x000e240000001000 */
[----:B0-----:R-:W-:-:S04]  /*02f0*/  FFMA R2, R0, R3, -1 ;  /* 0xbf80000000027423 */ /* 0x001fc80000000003 */
[----:B------:R-:W-:-:S04]  /*0300*/  FADD.FTZ R2, -R2, -RZ ;  /* 0x800000ff02027221 */ /* 0x000fc80000010100 */
[----:B------:R-:W-:-:S07]  /*0310*/  FFMA R62, R3, R2, R3 ;  /* 0x00000002033e7223 */ /* 0x000fce0000000003 */
.L_x_2:
[----:B------:R-:W-:-:S04]  /*0320*/  IADD3 R0, PT, PT, R4, 0x1800000, RZ ;  /* 0x0180000004007810 */ /* 0x000fc80007ffe0ff */
[----:B------:R-:W-:-:S04]  /*0330*/  LOP3.LUT R0, R0, 0x7f800000, RZ, 0xc0, !PT ;  /* 0x7f80000000007812 */ /* 0x000fc800078ec0ff */
[----:B------:R-:W-:-:S13]  /*0340*/  ISETP.GT.U32.AND P0, PT, R0, 0x1ffffff, PT ;  /* 0x01ffffff0000780c */ /* 0x000fda0003f04070 */
[----:B------:R-:W-:Y:S05]  /*0350*/  @P0 BRA `(.L_x_3) ;  /* 0x0000000000140947 */ /* 0x000fea0003800000 */
[----:B------:R-:W-:Y:S02]  /*0360*/  MOV R0, R4 ;  /* 0x0000000400007202 */ /* 0x000fe40000000f00 */
[----:B------:R-:W-:-:S07]  /*0370*/  MOV R6, 0x390 ;  /* 0x0000039000067802 */ /* 0x000fce0000000f00 */
[----:B------:R-:W-:Y:S05]  /*0380*/  CALL.REL.NOINC `($__internal_0_$__cuda_sm20_rcp_rn_f32_slowpath) ;  /* 0x0000007400847944 */ /* 0x000fea0003c00000 */
[----:B------:R-:W-:Y:S01]  /*0390*/  MOV R61, R38 ;  /* 0x00000026003d7202 */ /* 0x000fe20000000f00 */
[----:B------:R-:W-:Y:S06]  /*03a0*/  BRA `(.L_x_4) ;  /* 0x0000000000107947 */ /* 0x000fec0003800000 */
.L_x_3:
[----:B------:R-:W0:Y:S02]  /*03b0*/  MUFU.RCP R61, R4 ;  /* 0x00000004003d7308 */ /* 0x000e240000001000 */
[----:B0-----:R-:W-:-:S04]  /*03c0*/  FFMA R0, R61, R4, -1 ;  /* 0xbf8000003d007423 */ /* 0x001fc80000000004 */
[----:B------:R-:W-:-:S04]  /*03d0*/  FADD.FTZ R0, -R0, -RZ ;  /* 0x800000ff00007221 */ /* 0x000fc80000010100 */
[----:B------:R-:W-:-:S07]  /*03e0*/  FFMA R61, R61, R0, R61 ;  /* 0x000000003d3d7223 */ /* 0x000fce000000003d */
.L_x_4:
[----:B------:R-:W-:Y:S01]  /*03f0*/  HFMA2 R60, -RZ, RZ, 1.8486328125, 2.83984375 ;  /* 0x3f6541aeff3c7431 */ /* 0x000fe200000001ff */
[----:B------:R-:W-:Y:S01]  /*0400*/  MOV R5, 0x3ecbc89b ;  /* 0x3ecbc89b00057802 */ /* 0x000fe20000000f00 */
[----:B------:R-:W-:Y:S01]  /*0410*/  HFMA2 R7, -RZ, RZ, 1.888671875, -6636 ;  /* 0x3f8eee7bff077431 */ /* 0x000fe200000001ff */
[----:B------:R-:W-:Y:S01]  /*0420*/  MOV R4, 0x40a0cc4a ;  /* 0x40a0cc4a00047802 */ /* 0x000fe20000000f00 */
[----:B------:R-:W-:Y:S02]  /*0430*/  HFMA2 R3, -RZ, RZ, 1.5732421875, -9.2109375 ;  /* 0x3e4bc89bff037431 */ /* 0x000fe400000001ff */
[----:B------:R-:W-:Y:S02]  /*0440*/  IMAD.MOV.U32 R59, RZ, RZ, 0x4020cc4a ;  /* 0x4020cc4aff3b7424 */ /* 0x000fe400078e00ff */
[----:B------:R-:W-:Y:S01]  /*0450*/  HFMA2 R63, -RZ, RZ, 0, 0 ;  /* 0x00000000ff3f7431 */ /* 0x000fe200000001ff */
[----:B------:R-:W-:Y:S01]  /*0460*/  MOV R64, RZ ;  /* 0x000000ff00407202 */ /* 0x000fe20000000f00 */
[----:B------:R-:W-:Y:S01]  /*0470*/  UMOV UR4, URZ ;  /* 0x000000ff00047c82 */ /* 0x000fe20008000000 */
[C---:B------:R-:W-:Y:S01]  /*0480*/  FFMA R0, -R5.reuse, -R59, -1 ;  /* 0xbf80000005007423 */ /* 0x040fe2000000093b */
[----:B------:R-:W-:Y:S01]  /*0490*/  MOV R66, RZ ;  /* 0x000000ff00427202 */ /* 0x000fe20000000f00 */
[C---:B------:R-:W-:Y:S01]  /*04a0*/  FFMA R2, R60.reuse, R7, -1 ;  /* 0xbf8000003c027423 */ /* 0x040fe20000000007 */
[----:B------:R-:W-:Y:S01]  /*04b0*/  FFMA R60, R60, R60, 0.039603959769010543823 ;  /* 0x3d2237c33c3c7423 */ /* 0x000fe2000000003c */
[----:B------:R-:W-:Y:S01]  /*04c0*/  FFMA R3, -R4, -R3, -1 ;  /* 0xbf80000004037423 */ /* 0x000fe20000000903 */
[----:B------:R-:W-:Y:S01]  /*04d0*/  FADD.FTZ R0, -R0, -RZ ;  /* 0x800000ff00007221 */ /* 0x000fe20000010100 */
[----:B------:R-:W-:Y:S01]  /*04e0*/  FADD.FTZ R2, -R2, -RZ ;  /* 0x800000ff02027221 */ /* 0x000fe20000010100 */
[----:B------:R-:W-:Y:S01]  /*04f0*/  FFMA R60, -R5, -0.39801487326622009277, R60 ;  /* 0xbecbc89b053c7823 */ /* 0x000fe2000000013c */
[----:B------:R-:W-:Y:S01]  /*0500*/  FADD.FTZ R3, -R3, -RZ ;  /* 0x800000ff03037221 */ /* 0x000fe20000010100 */
[----:B------:R-:W-:Y:S01]  /*0510*/  FFMA R59, R0, -R59, -2.5124688148498535156 ;  /* 0xc020cc4a003b7423 */ /* 0x000fe2000000083b */
[----:B------:R-:W-:-:S02]  /*0520*/  FFMA R58, R2, R7, 1.1166528463363647461 ;  /* 0x3f8eee7b023a7423 */ /* 0x000fc40000000007 */
[----:B------:R-:W-:-:S07]  /*0530*/  FFMA R57, R3, -R4, -5.0249376296997070312 ;  /* 0xc0a0cc4a03397423 */ /* 0x000fce0000000804 */
.L_x_187:
[----:B------:R-:W-:Y:S01]  /*0540*/  SHF.L.U32 R3, R56, 0xd, RZ ;  /* 0x0000000d38037819 */ /* 0x000fe200000006ff */
[----:B0-----:R-:W0:Y:S01]  /*0550*/  S2R R33, SR_TID.X ;  /* 0x0000000000217919 */ /* 0x001e220000002100 */
[----:B------:R-:W0:Y:S01]  /*0560*/  LDC R2, c[0x0][0x360] ;  /* 0x0000d800ff027b82 */ /* 0x000e220000000800 */
[----:B-1----:R-:W1:Y:S01]  /*0570*/  LDCU.128 UR12, c[0x3][0x20] ;  /* 0x00c00400ff0c77ac */ /* 0x002e620008000c00 */
[----:B------:R-:W-:Y:S01]  /*0580*/  LOP3.LUT R3, R3, R56, RZ, 0x3c, !PT ;  /* 0x0000003803037212 */ /* 0x000fe200078e3cff */
[----:B------:R-:W2:Y:S01]  /*0590*/  S2R R35, SR_TID.Y ;  /* 0x0000000000237919 */ /* 0x000ea20000002200 */
[----:B------:R-:W-:Y:S01]  /*05a0*/  BSSY.RECONVERGENT B0, `(.L_x_5) ;  /* 0x00006a5000007945 */ /* 0x000fe20003800200 */
[----:B------:R-:W3:Y:S01]  /*05b0*/  LDCU UR10, c[0x3][0xc] ;  /* 0x00c00180ff0a77ac */ /* 0x000ee20008000800 */
[----:B------:R-:W-:Y:S02]  /*05c0*/  SHF.R.U32.HI R0, RZ, 0x11, R3 ;  /* 0x00000011ff007819 */ /* 0x000fe40000011603 */
[----:B------:R-:W-:Y:S01]  /*05d0*/  CS2R R48, SRZ ;  /* 0x0000000000307805 */ /* 0x000fe2000001ff00 */
[----:B------:R-:W2:Y:S01]  /*05e0*/  S2UR UR8, SR_CTAID.Y ;  /* 0x00000000000879c3 */ /* 0x000ea20000002600 */
[----:B------:R-:W-:-:S02]  /*05f0*/  MOV R50, 0x3f800000 ;  /* 0x3f80000000327802 */ /* 0x000fc40000000f00 */
[----:B------:R-:W-:Y:S02]  /*0600*/  LOP3.LUT R0, R0, R3, RZ, 0x3c, !PT ;  /* 0x0000000300007212 */ /* 0x000fe400078e3cff */
[----:B------:R-:W-:Y:S02]  /*0610*/  MOV R45, RZ ;  /* 0x000000ff002d7202 */ /* 0x000fe40000000f00 */
[----:B------:R-:W-:Y:S01]  /*0620*/  SHF.L.U32 R3, R0, 0x5, RZ ;  /* 0x0000000500037819 */ /* 0x000fe200000006ff */
[----:B------:R-:W2:Y:S01]  /*0630*/  LDC R20, c[0x0][0x364] ;  /* 0x0000d900ff147b82 */ /* 0x000ea20000000800 */
[----:B------:R-:W-:Y:S02]  /*0640*/  MOV R43, RZ ;  /* 0x000000ff002b7202 */ /* 0x000fe40000000f00 */
[----:B------:R-:W-:Y:S02]  /*0650*/  LOP3.LUT R3, R3, R0, RZ, 0x3c, !PT ;  /* 0x0000000003037212 */ /* 0x000fe400078e3cff */
[----:B------:R-:W-:-:S02]  /*0660*/  MOV R41, 0x3f800000 ;  /* 0x3f80000000297802 */ /* 0x000fc40000000f00 */
[C---:B------:R-:W-:Y:S02]  /*0670*/  SHF.L.U32 R0, R3.reuse, 0xd, RZ ;  /* 0x0000000d03007819 */ /* 0x040fe400000006ff */
[----:B------:R-:W-:Y:S02]  /*0680*/  MOV R44, 0x3f800000 ;  /* 0x3f800000002c7802 */ /* 0x000fe40000000f00 */
[----:B------:R-:W-:Y:S02]  /*0690*/  LOP3.LUT R0, R0, R3, RZ, 0x3c, !PT ;  /* 0x0000000300007212 */ /* 0x000fe400078e3cff */
[----:B------:R-:W-:Y:S02]  /*06a0*/  LEA.HI R3, R3, 0x3f800000, RZ, 0x17 ;  /* 0x3f80000003037811 */ /* 0x000fe400078fb8ff */
[----:B------:R-:W-:-:S03]  /*06b0*/  SHF.R.U32.HI R5, RZ, 0x11, R0 ;  /* 0x00000011ff057819 */ /* 0x000fc60000011600 */
[----:B------:R-:W-:Y:S01]  /*06c0*/  FADD R3, R3, -1 ;  /* 0xbf80000003037421 */ /* 0x000fe20000000000 */
[----:B------:R-:W-:Y:S01]  /*06d0*/  LOP3.LUT R5, R5, R0, RZ, 0x3c, !PT ;  /* 0x0000000005057212 */ /* 0x000fe200078e3cff */
[----:B0-----:R-:W-:-:S03]  /*06e0*/  IMAD R0, R2, UR5, R33 ;  /* 0x0000000502007c24 */ /* 0x001fc6000f8e0221 */
[----:B------:R-:W-:Y:S01]  /*06f0*/  SHF.L.U32 R56, R5, 0x5, RZ ;  /* 0x0000000505387819 */ /* 0x000fe200000006ff */
[----:B--2---:R-:W-:Y:S01]  /*0700*/  IMAD R20, R20, UR8, R35 ;  /* 0x0000000814147c24 */ /* 0x004fe2000f8e0223 */
[----:B------:R-:W-:Y:S01]  /*0710*/  I2FP.F32.S32 R0, R0 ;  /* 0x0000000000007245 */ /* 0x000fe20000201400 */
[----:B------:R-:W0:Y:S01]  /*0720*/  LDCU.64 UR8, c[0x3][0x30] ;  /* 0x00c00600ff0877ac */ /* 0x000e220008000a00 */
[----:B------:R-:W-:Y:S02]  /*0730*/  LOP3.LUT R56, R56, R5, RZ, 0x3c, !PT ;  /* 0x0000000538387212 */ /* 0x000fe400078e3cff */
[----:B------:R-:W-:Y:S01]  /*0740*/  I2FP.F32.U32 R33, R20 ;  /* 0x0000001400217245 */ /* 0x000fe20000201000 */
[----:B------:R-:W-:Y:S01]  /*0750*/  FADD R0, R3, R0 ;  /* 0x0000000003007221 */ /* 0x000fe20000000000 */
[----:B------:R-:W-:Y:S01]  /*0760*/  LEA.HI R6, R56, 0x3f800000, RZ, 0x17 ;  /* 0x3f80000038067811 */ /* 0x000fe200078fb8ff */
[----:B------:R-:W1:Y:S01]  /*0770*/  LDC.64 R2, c[0x3][0x10] ;  /* 0x00c00400ff027b82 */ /* 0x000e620000000a00 */
[----:B------:R-:W-:Y:S01]  /*0780*/  MOV R35, 0x40000000 ;  /* 0x4000000000237802 */ /* 0x000fe20000000f00 */
[----:B------:R-:W-:-:S02]  /*0790*/  FMUL R0, R0, R61 ;  /* 0x0000003d00007220 */ /* 0x000fc40000400000 */
[----:B------:R-:W-:-:S04]  /*07a0*/  FADD R6, R6, -1 ;  /* 0xbf80000006067421 */ /* 0x000fc80000000000 */
[----:B------:R-:W2:Y:S01]  /*07b0*/  LDC.64 R4, c[0x3][0x18] ;  /* 0x00c00600ff047b82 */ /* 0x000ea20000000a00 */
[----:B------:R-:W-:Y:S01]  /*07c0*/  FADD R33, R6, R33 ;  /* 0x0000002106217221 */ /* 0x000fe20000000000 */
[----:B------:R-:W-:-:S03]  /*07d0*/  FFMA R6, R0, R35, -1 ;  /* 0xbf80000000067423 */ /* 0x000fc60000000023 */
[----:B------:R-:W-:Y:S01]  /*07e0*/  FMUL R0, R33, R62 ;  /* 0x0000003e21007220 */ /* 0x000fe20000400000 */
[----:B0-----:R-:W-:-:S03]  /*07f0*/  FMUL R6, R6, UR8 ;  /* 0x0000000806067c20 */ /* 0x001fc60008400000 */
[----:B------:R-:W-:Y:S01]  /*0800*/  FFMA R0, R33, R62, R0 ;  /* 0x0000003e21007223 */ /* 0x000fe20000000000 */
[----:B------:R-:W-:-:S03]  /*0810*/  FMUL R6, R6, UR9 ;  /* 0x0000000906067c20 */ /* 0x000fc60008400000 */
[----:B------:R-:W-:Y:S01]  /*0820*/  FADD R0, -R0, 1 ;  /* 0x3f80000000007421 */ /* 0x000fe20000000100 */
[----:B-1----:R-:W-:-:S03]  /*0830*/  FFMA R3, R6, UR12, R3 ;  /* 0x0000000c06037c23 */ /* 0x002fc60008000003 */
[----:B------:R-:W-:Y:S01]  /*0840*/  FMUL R0, R0, UR8 ;  /* 0x0000000800007c20 */ /* 0x000fe20008400000 */
[----:B------:R-:W0:Y:S03]  /*0850*/  LDCU UR8, c[0x3][0x8] ;  /* 0x00c00100ff0877ac */ /* 0x000e260008000800 */
[----:B------:R-:W-:Y:S01]  /*0860*/  FFMA R51, R0, UR15, R3 ;  /* 0x0000000f00337c23 */ /* 0x000fe20008000003 */
[C---:B--2---:R-:W-:Y:S01]  /*0870*/  FFMA R5, R6.reuse, R5, R2 ;  /* 0x0000000506057223 */ /* 0x044fe20000000002 */
[----:B---3--:R-:W-:Y:S02]  /*0880*/  FFMA R3, R6, R4, UR10 ;  /* 0x0000000a06037e23 */ /* 0x008fe40008000004 */
[----:B------:R-:W-:Y:S01]  /*0890*/  FMUL R2, R51, R51 ;  /* 0x0000003333027220 */ /* 0x000fe20000400000 */
[----:B------:R-:W1:Y:S01]  /*08a0*/  LDCU.64 UR10, c[0x3][URZ] ;  /* 0x00c00000ff0a77ac */ /* 0x000e620008000a00 */
[C---:B------:R-:W-:Y:S01]  /*08b0*/  FFMA R5, R0.reuse, UR14, R5 ;  /* 0x0000000e00057c23 */ /* 0x040fe20008000005 */
[----:B------:R-:W-:-:S03]  /*08c0*/  FFMA R3, R0, UR13, R3 ;  /* 0x0000000d00037c23 */ /* 0x000fc60008000003 */
[----:B------:R-:W-:-:S04]  /*08d0*/  FFMA R2, R5, R5, R2 ;  /* 0x0000000505027223 */ /* 0x000fc80000000002 */
[----:B------:R-:W-:Y:S01]  /*08e0*/  FFMA R2, R3, R3, R2 ;  /* 0x0000000303027223 */ /* 0x000fe20000000002 */
[----:B0-----:R-:W-:-:S03]  /*08f0*/  MOV R42, UR8 ;  /* 0x00000008002a7c02 */ /* 0x001fc60008000f00 */
[----:B------:R-:W-:-:S05]  /*0900*/  FADD R2, R2, 9.9999999392252902908e-09 ;  /* 0x322bcc7702027421 */ /* 0x000fca0000000000 */
[----:B------:R-:W-:Y:S01]  /*0910*/  FSETP.GEU.AND P0, PT, |R2|, 1.175494350822287508e-38, PT ;  /* 0x008000000200780b */ /* 0x000fe20003f0e200 */
[----:B-1----:R-:W-:Y:S01]  /*0920*/  IMAD.U32 R54, RZ, RZ, UR11 ;  /* 0x0000000bff367e24 */ /* 0x002fe2000f8e00ff */
[----:B------:R-:W-:-:S11]  /*0930*/  MOV R52, UR10 ;  /* 0x0000000a00347c02 */ /* 0x000fd60008000f00 */
[----:B------:R-:W-:-:S04]  /*0940*/  @!P0 FMUL R2, R2, 16777216 ;  /* 0x4b80000002028820 */ /* 0x000fc80000400000 */
[----:B------:R-:W0:Y:S02]  /*0950*/  MUFU.RSQ R0, R2 ;  /* 0x0000000200007308 */ /* 0x000e240000001400 */
[----:B0-----:R-:W-:-:S04]  /*0960*/  @!P0 FMUL R0, R0, 4096 ;  /* 0x4580000000008820 */ /* 0x001fc80000400000 */
[-C--:B------:R-:W-:Y:S01]  /*0970*/  FMUL R55, R3, R0.reuse ;  /* 0x0000000003377220 */ /* 0x080fe20000400000 */
[-C--:B------:R-:W-:Y:S01]  /*0980*/  FMUL R53, R5, R0.reuse ;  /* 0x0000000005357220 */ /* 0x080fe20000400000 */
[----:B------:R-:W-:-:S07]  /*0990*/  FMUL R51, R51, R0 ;  /* 0x0000000033337220 */ /* 0x000fce0000400000 */
.L_x_186:
[----:B------:R-:W0:Y:S01]  /*09a0*/  LDCU UR8, c[0x0][0x3a0] ;  /* 0x00007400ff0877ac */ /* 0x000e220008000800 */
[----:B------:R-:W-:-:S04]  /*09b0*/  PLOP3.LUT P0, PT, PT, PT, PT, 0x80, 0x8 ;  /* 0x000000000008781c */ /* 0x000fc80003f0f070 */
[----:B------:R-:W-:Y:S01]  /*09c0*/  P2R R20, PR, RZ, 0x1 ;  /* 0x00000001ff147803 */ /* 0x000fe20000000000 */
[----:B0-----:R-:W-:-:S09]  /*09d0*/  UISETP.NE.AND UP0, UPT, UR8, URZ, UPT ;  /* 0x000000ff0800728c */ /* 0x001fd2000bf05270 */
[----:B-1----:R-:W-:Y:S05]  /*09e0*/  BRA.U !UP0, `(.L_x_6) ;  /* 0x0000002d08047547 */ /* 0x002fea000b800000 */
[----:B------:R-:W-:Y:S01]  /*09f0*/  IADD3 R0, PT, PT, R55, 0x1800000, RZ ;  /* 0x0180000037007810 */ /* 0x000fe20007ffe0ff */
[----:B------:R-:W-:Y:S03]  /*0a00*/  BSSY.RECONVERGENT B1, `(.L_x_7) ;  /* 0x000000d000017945 */ /* 0x000fe60003800200 */
        /* <DEDUP_REMOVED lines=8> */
.L_x_8:
[----:B------:R-:W0:Y:S02]  /*0a90*/  MUFU.RCP R40, R55 ;  /* 0x0000003700287308 */ /* 0x000e240000001000 */
[----:B0-----:R-:W-:-:S04]  /*0aa0*/  FFMA R0, R40, R55, -1 ;  /* 0xbf80000028007423 */ /* 0x001fc80000000037 */
[----:B------:R-:W-:-:S04]  /*0ab0*/  FADD.FTZ R3, -R0, -RZ ;  /* 0x800000ff00037221 */ /* 0x000fc80000010100 */
[----:B------:R-:W-:-:S07]  /*0ac0*/  FFMA R40, R40, R3, R40 ;  /* 0x0000000328287223 */ /* 0x000fce0000000028 */
.L_x_9:
[----:B------:R-:W-:Y:S05]  /*0ad0*/  BSYNC.RECONVERGENT B1 ;  /* 0x0000000000017941 */ /* 0x000fea0003800200 */
.L_x_7:
[----:B------:R-:W-:Y:S01]  /*0ae0*/  IADD3 R0, PT, PT, R53, 0x1800000, RZ ;  /* 0x0180000035007810 */ /* 0x000fe20007ffe0ff */
[----:B------:R-:W-:Y:S03]  /*0af0*/  BSSY.RECONVERGENT B1, `(.L_x_10) ;  /* 0x000000d000017945 */ /* 0x000fe60003800200 */
[----:B------:R-:W-:-:S04]  /*0b00*/  LOP3.LUT R0, R0, 0x7f800000, RZ, 0xc0, !PT ;  /* 0x7f80000000007812 */ /* 0x000fc800078ec0ff */
[----:B------:R-:W-:-:S13]  /*0b10*/  ISETP.GT.U32.AND P0, PT, R0, 0x1ffffff, PT ;  /* 0x01ffffff0000780c */ /* 0x000fda0003f04070 */
[----:B------:R-:W-:Y:S05]  /*0b20*/  @P0 BRA `(.L_x_11) ;  /* 0x0000000000140947 */ /* 0x000fea0003800000 */
[----:B------:R-:W-:Y:S01]  /*0b30*/  IMAD.MOV.U32 R0, RZ, RZ, R53 ;  /* 0x000000ffff007224 */ /* 0x000fe200078e0035 */
[----:B------:R-:W-:-:S07]  /*0b40*/  MOV R6, 0xb60 ;  /* 0x00000b6000067802 */ /* 0x000fce0000000f00 */
[----:B------:R-:W-:Y:S05]  /*0b50*/  CALL.REL.NOINC `($__internal_0_$__cuda_sm20_rcp_rn_f32_slowpath) ;  /* 0x0000006c00907944 */ /* 0x000fea0003c00000 */
[----:B------:R-:W-:Y:S01]  /*0b60*/  MOV R39, R38 ;  /* 0x0000002600277202 */ /* 0x000fe20000000f00 */
[----:B------:R-:W-:Y:S06]  /*0b70*/  BRA `(.L_x_12) ;  /* 0x0000000000107947 */ /* 0x000fec0003800000 */
.L_x_11:
[----:B------:R-:W0:Y:S02]  /*0b80*/  MUFU.RCP R0, R53 ;  /* 0x0000003500007308 */ /* 0x000e240000001000 */
[----:B0-----:R-:W-:-:S04]  /*0b90*/  FFMA R2, R0, R53, -1 ;  /* 0xbf80000000027423 */ /* 0x001fc80000000035 */
[----:B------:R-:W-:-:S04]  /*0ba0*/  FADD.FTZ R39, -R2, -RZ ;  /* 0x800000ff02277221 */ /* 0x000fc80000010100 */
[----:B------:R-:W-:-:S07]  /*0bb0*/  FFMA R39, R0, R39, R0 ;  /* 0x0000002700277223 */ /* 0x000fce0000000000 */
.L_x_12:
[----:B------:R-:W-:Y:S05]  /*0bc0*/  BSYNC.RECONVERGENT B1 ;  /* 0x0000000000017941 */ /* 0x000fea0003800200 */
.L_x_10:
        /* <DEDUP_REMOVED lines=8> */
[----:B------:R-:W-:Y:S05]  /*0c50*/  BRA `(.L_x_15) ;  /* 0x0000000000107947 */ /* 0x000fea0003800000 */
.L_x_14:
[----:B------:R-:W0:Y:S02]  /*0c60*/  MUFU.RCP R38, R51 ;  /* 0x0000003300267308 */ /* 0x000e240000001000 */
[----:B0-----:R-:W-:-:S04]  /*0c70*/  FFMA R0, R38, R51, -1 ;  /* 0xbf80000026007423 */ /* 0x001fc80000000033 */
[----:B------:R-:W-:-:S04]  /*0c80*/  FADD.FTZ R3, -R0, -RZ ;  /* 0x800000ff00037221 */ /* 0x000fc80000010100 */
[----:B------:R-:W-:-:S07]  /*0c90*/  FFMA R38, R38, R3, R38 ;  /* 0x0000000326267223 */ /* 0x000fce0000000026 */
.L_x_15:
[----:B------:R-:W-:Y:S05]  /*0ca0*/  BSYNC.RECONVERGENT B1 ;  /* 0x0000000000017941 */ /* 0x000fea0003800200 */
.L_x_13:
[----:B------:R0:W-:Y:S01]  /*0cb0*/  STL [R1], RZ ;  /* 0x000000ff01007387 */ /* 0x0001e20000100800 */
[----:B------:R-:W-:Y:S01]  /*0cc0*/  FMUL R0, R51, R51 ;  /* 0x0000003333007220 */ /* 0x000fe20000400000 */
[----:B------:R-:W-:Y:S01]  /*0cd0*/  HFMA2 R3, -RZ, RZ, 0, 5.9604644775390625e-08 ;  /* 0x00000001ff037431 */ /* 0x000fe200000001ff */
[----:B------:R-:W-:Y:S01]  /*0ce0*/  BSSY.RECONVERGENT B5, `(.L_x_16) ;  /* 0x0000267000057945 */ /* 0x000fe20003800200 */
[----:B------:R-:W-:Y:S01]  /*0cf0*/  PRMT R2, RZ, 0x7610, R2 ;  /* 0x00007610ff027816 */ /* 0x000fe20000000002 */
[----:B------:R-:W-:Y:S01]  /*0d00*/  FFMA R4, R53, R53, R0 ;  /* 0x0000003535047223 */ /* 0x000fe20000000000 */
[----:B------:R-:W-:Y:S02]  /*0d10*/  MOV R5, 0x7149f2ca ;  /* 0x7149f2ca00057802 */ /* 0x000fe40000000f00 */
[----:B------:R-:W-:Y:S01]  /*0d20*/  MOV R0, 0xffffffff ;  /* 0xffffffff00007802 */ /* 0x000fe20000000f00 */
[----:B0-----:R-:W-:-:S07]  /*0d30*/  FFMA R4, R55, R55, R4 ;  /* 0x0000003737047223 */ /* 0x001fce0000000004 */
.L_x_86:
[----:B------:R-:W-:Y:S01]  /*0d40*/  MOV R6, R3 ;  /* 0x0000000300067202 */ /* 0x000fe20000000f00 */
[----:B0-----:R-:W0:Y:S01]  /*0d50*/  LDC.64 R46, c[0x0][0x390] ;  /* 0x0000e400ff2e7b82 */ /* 0x001e220000000a00 */
[----:B------:R-:W-:-:S04]  /*0d60*/  IADD3 R3, PT, PT, R3, -0x1, RZ ;  /* 0xffffffff03037810 */ /* 0x000fc80007ffe0ff */
[----:B------:R-:W-:-:S05]  /*0d70*/  LEA R33, R3, R1, 0x2 ;  /* 0x0000000103217211 */ /* 0x000fca00078e10ff */
[----:B------:R-:W0:Y:S02]  /*0d80*/  LDL R35, [R33] ;  /* 0x0000000021237983 */ /* 0x000e240000100800 */
[----:B0-----:R-:W-:-:S05]  /*0d90*/  IMAD.WIDE R46, R35, 0x20, R46 ;  /* 0x00000020232e7825 */ /* 0x001fca00078e022e */
[----:B------:R-:W2:Y:S04]  /*0da0*/  LDG.E.CONSTANT R35, desc[UR6][R46.64] ;  /* 0x000000062e237981 */ /* 0x000ea8000c1e9900 */
[----:B-----5:R-:W3:Y:S04]  /*0db0*/  LDG.E.CONSTANT R37, desc[UR6][R46.64+0xc] ;  /* 0x00000c062e257981 */ /* 0x020ee8000c1e9900 */
[----:B------:R-:W4:Y:S04]  /*0dc0*/  LDG.E.CONSTANT R67, desc[UR6][R46.64+0x4] ;  /* 0x000004062e437981 */ /* 0x000f28000c1e9900 */
[----:B------:R-:W5:Y:S04]  /*0dd0*/  LDG.E.CONSTANT R69, desc[UR6][R46.64+0x10] ;  /* 0x000010062e457981 */ /* 0x000f68000c1e9900 */
[----:B------:R-:W5:Y:S04]  /*0de0*/  LDG.E.CONSTANT R71, desc[UR6][R46.64+0x8] ;  /* 0x000008062e477981 */ /* 0x000f68000c1e9900 */
[----:B------:R-:W5:Y:S01]  /*0df0*/  LDG.E.CONSTANT R73, desc[UR6][R46.64+0x14] ;  /* 0x000014062e497981 */ /* 0x000f62000c1e9900 */
[----:B------:R-:W-:Y:S01]  /*0e00*/  BSSY.RECONVERGENT B4, `(.L_x_17) ;  /* 0x0000252000047945 */ /* 0x000fe20003800200 */
[--C-:B--2---:R-:W-:Y:S01]  /*0e10*/  FADD R35, R35, -R52.reuse ;  /* 0x8000003423237221 */ /* 0x104fe20000000000 */
[----:B---3--:R-:W-:-:S03]  /*0e20*/  FADD R37, R37, -R52 ;  /* 0x8000003425257221 */ /* 0x008fc60000000000 */
[-C--:B------:R-:W-:Y:S01]  /*0e30*/  FMUL R35, R35, R40.reuse ;  /* 0x0000002823237220 */ /* 0x080fe20000400000 */
[--C-:B----4-:R-:W-:Y:S01]  /*0e40*/  FADD R68, R67, -R54.reuse ;  /* 0x8000003643447221 */ /* 0x110fe20000000000 */
[----:B------:R-:W-:Y:S01]  /*0e50*/  FMUL R36, R37, R40 ;  /* 0x0000002825247220 */ /* 0x000fe20000400000 */
[----:B-----5:R-:W-:Y:S02]  /*0e60*/  FADD R70, R69, -R54 ;  /* 0x8000003645467221 */ /* 0x020fe40000000000 */
[-C--:B------:R-:W-:Y:S02]  /*0e70*/  FMUL R68, R68, R39.reuse ;  /* 0x0000002744447220 */ /* 0x080fe40000400000 */
[-C--:B------:R-:W-:Y:S01]  /*0e80*/  FMNMX R37, R35, R36.reuse, PT ;  /* 0x0000002423257209 */ /* 0x080fe20003800000 */
[--C-:B------:R-:W-:Y:S01]  /*0e90*/  FADD R71, R71, -R42.reuse ;  /* 0x8000002a47477221 */ /* 0x100fe20000000000 */
[----:B------:R-:W-:Y:S01]  /*0ea0*/  FMUL R67, R70, R39 ;  /* 0x0000002746437220 */ /* 0x000fe20000400000 */
[----:B------:R-:W-:Y:S01]  /*0eb0*/  FMNMX R35, R35, R36, !PT ;  /* 0x0000002423237209 */ /* 0x000fe20007800000 */
[----:B------:R-:W-:Y:S01]  /*0ec0*/  FADD R73, R73, -R42 ;  /* 0x8000002a49497221 */ /* 0x000fe20000000000 */
[----:B------:R-:W-:-:S02]  /*0ed0*/  FMUL R71, R71, R38 ;  /* 0x0000002647477220 */ /* 0x000fc40000400000 */
[CC--:B------:R-:W-:Y:S01]  /*0ee0*/  FMNMX R70, R68.reuse, R67.reuse, PT ;  /* 0x0000004344467209 */ /* 0x0c0fe20003800000 */
[----:B------:R-:W-:Y:S01]  /*0ef0*/  FMUL R72, R73, R38 ;  /* 0x0000002649487220 */ /* 0x000fe20000400000 */
[----:B------:R-:W-:-:S04]  /*0f00*/  FMNMX R68, R68, R67, !PT ;  /* 0x0000004344447209 */ /* 0x000fc80007800000 */
[CC--:B------:R-:W-:Y:S02]  /*0f10*/  FMNMX R69, R71.reuse, R72.reuse, PT ;  /* 0x0000004847457209 */ /* 0x0c0fe40003800000 */
[----:B------:R-:W-:Y:S02]  /*0f20*/  FMNMX R71, R71, R72, !PT ;  /* 0x0000004847477209 */ /* 0x000fe40007800000 */
[----:B------:R-:W-:Y:S02]  /*0f30*/  FMNMX3 R70, R37, R70, R69, !PT ;  /* 0x0000004625467276 */ /* 0x000fe40007800045 */
[----:B------:R-:W-:Y:S02]  /*0f40*/  FMNMX3 R35, R35, R68, R71, PT ;  /* 0x0000004423237276 */ /* 0x000fe40003800047 */
[----:B------:R-:W-:Y:S02]  /*0f50*/  FSETP.GEU.AND P0, PT, R70, R5, PT ;  /* 0x000000054600720b */ /* 0x000fe40003f0e000 */
[----:B------:R-:W-:-:S04]  /*0f60*/  FMNMX R70, RZ, R70, !PT ;  /* 0x00000046ff467209 */ /* 0x000fc80007800000 */
[----:B------:R-:W-:-:S13]  /*0f70*/  FSETP.LTU.OR P0, PT, R35, R70, P0 ;  /* 0x000000462300720b */ /* 0x000fda0000709400 */
[----:B------:R-:W-:Y:S05]  /*0f80*/  @P0 BRA `(.L_x_18) ;  /* 0x0000002000e40947 */ /* 0x000fea0003800000 */
[----:B------:R-:W2:Y:S02]  /*0f90*/  LDG.E.CONSTANT R68, desc[UR6][R46.64+0x1c] ;  /* 0x00001c062e447981 */ /* 0x000ea4000c1e9900 */
[----:B--2---:R-:W-:-:S13]  /*0fa0*/  ISETP.GT.AND P0, PT, R68, RZ, PT ;  /* 0x000000ff4400720c */ /* 0x004fda0003f04270 */
[----:B------:R-:W-:Y:S05]  /*0fb0*/  @!P0 BRA `(.L_x_19) ;  /* 0x0000002000b88947 */ /* 0x000fea0003800000 */
[----:B------:R0:W5:Y:S01]  /*0fc0*/  LDG.E.CONSTANT R37, desc[UR6][R46.64+0x18] ;  /* 0x000018062e257981 */ /* 0x000162000c1e9900 */
[C---:B------:R-:W-:Y:S01]  /*0fd0*/  ISETP.GE.U32.AND P0, PT, R68.reuse, 0x4, PT ;  /* 0x000000044400780c */ /* 0x040fe20003f06070 */
[----:B------:R-:W-:Y:S01]  /*0fe0*/  BSSY.RECONVERGENT B3, `(.L_x_20) ;  /* 0x000013a000037945 */ /* 0x000fe20003800200 */
[----:B------:R-:W-:Y:S01]  /*0ff0*/  HFMA2 R35, -RZ, RZ, 0, 0 ;  /* 0x00000000ff237431 */ /* 0x000fe200000001ff */
[----:B------:R-:W-:Y:S02]  /*1000*/  LOP3.LUT R36, R68, 0x3, RZ, 0xc0, !PT ;  /* 0x0000000344247812 */ /* 0x000fe400078ec0ff */
[----:B------:R-:W-:-:S08]  /*1010*/  MOV R67, R34 ;  /* 0x0000002200437202 */ /* 0x000fd00000000f00 */
[----:B0-----:R-:W-:Y:S05]  /*1020*/  @!P0 BRA `(.L_x_21) ;  /* 0x0000001000d48947 */ /* 0x001fea0003800000 */
[----:B------:R-:W-:Y:S01]  /*1030*/  IMAD.MOV.U32 R67, RZ, RZ, R34 ;  /* 0x000000ffff437224 */ /* 0x000fe200078e0022 */
[----:B------:R-:W-:Y:S02]  /*1040*/  LOP3.LUT R35, R68, 0x7ffffffc, RZ, 0xc0, !PT ;  /* 0x7ffffffc44237812 */ /* 0x000fe400078ec0ff */
[----:B------:R-:W-:-:S07]  /*1050*/  MOV R34, RZ ;  /* 0x000000ff00227202 */ /* 0x000fce0000000f00 */
.L_x_58:
[----:B------:R-:W0:Y:S01]  /*1060*/  LDC.64 R46, c[0x0][0x398] ;  /* 0x0000e600ff2e7b82 */ /* 0x000e220000000a00 */
[----:B-----5:R-:W-:-:S05]  /*1070*/  IADD3 R33, PT, PT, R37, R34, RZ ;  /* 0x0000002225217210 */ /* 0x020fca0007ffe0ff */
[----:B0-----:R-:W-:-:S05]  /*1080*/  IMAD.WIDE R46, R33, 0x24, R46 ;  /* 0x00000024212e7825 */ /* 0x001fca00078e022e */
[----:B------:R-:W2:Y:S04]  /*1090*/  LDG.E.CONSTANT R73, desc[UR6][R46.64+0x8] ;  /* 0x000008062e497981 */ /* 0x000ea8000c1e9900 */
[----:B------:R-:W3:Y:S04]  /*10a0*/  LDG.E.CONSTANT R71, desc[UR6][R46.64+0x4] ;  /* 0x000004062e477981 */ /* 0x000ee8000c1e9900 */
[----:B------:R-:W4:Y:S04]  /*10b0*/  LDG.E.CONSTANT R69, desc[UR6][R46.64] ;  /* 0x000000062e457981 */ /* 0x000f28000c1e9900 */
[----:B------:R-:W4:Y:S01]  /*10c0*/  LDG.E.CONSTANT R6, desc[UR6][R46.64+0xc] ;  /* 0x00000c062e067981 */ /* 0x000f22000c1e9900 */
[----:B------:R-:W-:Y:S01]  /*10d0*/  BSSY.RECONVERGENT B6, `(.L_x_22) ;  /* 0x0000043000067945 */ /* 0x000fe20003800200 */
[----:B------:R-:W-:Y:S01]  /*10e0*/  PLOP3.LUT P2, PT, PT, PT, PT, 0x80, 0x8 ;  /* 0x000000000008781c */ /* 0x000fe20003f4f070 */
[----:B--2---:R-:W-:Y:S01]  /*10f0*/  FADD R70, -R73, R42 ;  /* 0x0000002a49467221 */ /* 0x004fe20000000100 */
[----:B---3--:R-:W-:-:S03]  /*1100*/  FADD R68, -R71, R54 ;  /* 0x0000003647447221 */ /* 0x008fc60000000100 */
[C---:B------:R-:W-:Y:S01]  /*1110*/  FMUL R71, R70.reuse, R70 ;  /* 0x0000004646477220 */ /* 0x040fe20000400000 */
[----:B------:R-:W-:Y:S01]  /*1120*/  FMUL R70, R70, R51 ;  /* 0x0000003346467220 */ /* 0x000fe20000400000 */
[----:B----4-:R-:W-:Y:S02]  /*1130*/  FADD R72, -R69, R52 ;  /* 0x0000003445487221 */ /* 0x010fe40000000100 */
[C---:B------:R-:W-:Y:S01]  /*1140*/  FFMA R71, R68.reuse, R68, R71 ;  /* 0x0000004444477223 */ /* 0x040fe20000000047 */
[----:B------:R-:W-:-:S03]  /*1150*/  FFMA R70, R68, R53, R70 ;  /* 0x0000003544467223 */ /* 0x000fc60000000046 */
[C---:B------:R-:W-:Y:S01]  /*1160*/  FFMA R71, R72.reuse, R72, R71 ;  /* 0x0000004848477223 */ /* 0x040fe20000000047 */
[----:B------:R-:W-:Y:S01]  /*1170*/  FFMA R72, R72, R55, R70 ;  /* 0x0000003748487223 */ /* 0x000fe20000000046 */
[----:B------:R-:W-:Y:S02]  /*1180*/  MOV R70, R67 ;  /* 0x0000004300467202 */ /* 0x000fe40000000f00 */
[----:B------:R-:W-:-:S04]  /*1190*/  FFMA R71, -R6, R6, R71 ;  /* 0x0000000606477223 */ /* 0x000fc80000000147 */
[----:B------:R-:W-:-:S04]  /*11a0*/  FMUL R71, R4, R71 ;  /* 0x0000004704477220 */ /* 0x000fc80000400000 */
[----:B------:R-:W-:-:S05]  /*11b0*/  FFMA R6, R72, R72, -R71 ;  /* 0x0000004848067223 */ /* 0x000fca0000000847 */
[----:B------:R-:W-:-:S13]  /*11c0*/  FSETP.GEU.AND P0, PT, R6, RZ, PT ;  /* 0x000000ff0600720b */ /* 0x000fda0003f0e000 */
[----:B------:R-:W-:Y:S05]  /*11d0*/  @!P0 BRA `(.L_x_23) ;  /* 0x0000000000c88947 */ /* 0x000fea0003800000 */
[----:B------:R-:W-:Y:S01]  /*11e0*/  IADD3 R68, PT, PT, R6, -0xd000000, RZ ;  /* 0xf300000006447810 */ /* 0x000fe20007ffe0ff */
[----:B------:R0:W1:Y:S01]  /*11f0*/  MUFU.RSQ R69, R6 ;  /* 0x0000000600457308 */ /* 0x0000620000001400 */
[----:B------:R-:W-:Y:S02]  /*1200*/  BSSY.RECONVERGENT B1, `(.L_x_24) ;  /* 0x000000c000017945 */ /* 0x000fe40003800200 */
[----:B------:R-:W-:-:S13]  /*1210*/  ISETP.GT.U32.AND P0, PT, R68, 0x727fffff, PT ;  /* 0x727fffff4400780c */ /* 0x000fda0003f04070 */
[----:B0-----:R-:W-:Y:S05]  /*1220*/  @!P0 BRA `(.L_x_25) ;  /* 0x0000000000148947 */ /* 0x001fea0003800000 */
[----:B------:R-:W-:Y:S02]  /*1230*/  MOV R68, R6 ;  /* 0x0000000600447202 */ /* 0x000fe40000000f00 */
[----:B------:R-:W-:-:S07]  /*1240*/  MOV R6, 0x1260 ;  /* 0x0000126000067802 */ /* 0x000fce0000000f00 */
[----:B-1----:R-:W-:Y:S05]  /*1250*/  CALL.REL.NOINC `($__internal_1_$__cuda_sm20_sqrt_rn_f32_slowpath) ;  /* 0x0000006800a87944 */ /* 0x002fea0003c00000 */
[----:B------:R-:W-:Y:S01]  /*1260*/  MOV R73, R71 ;  /* 0x0000004700497202 */ /* 0x000fe20000000f00 */
[----:B------:R-:W-:Y:S06]  /*1270*/  BRA `(.L_x_26) ;  /* 0x0000000000107947 */ /* 0x000fec0003800000 */
.L_x_25:
[----:B-1----:R-:W-:Y:S01]  /*1280*/  FMUL.FTZ R73, R6, R69 ;  /* 0x0000004506497220 */ /* 0x002fe20000410000 */
[----:B------:R-:W-:-:S03]  /*1290*/  FMUL.FTZ R68, R69, 0.5 ;  /* 0x3f00000045447820 */ /* 0x000fc60000410000 */
[----:B------:R-:W-:-:S04]  /*12a0*/  FFMA R6, -R73, R73, R6 ;  /* 0x0000004949067223 */ /* 0x000fc80000000106 */
[----:B------:R-:W-:-:S07]  /*12b0*/  FFMA R73, R6, R68, R73 ;  /* 0x0000004406497223 */ /* 0x000fce0000000049 */
.L_x_26:
[----:B------:R-:W-:Y:S05]  /*12c0*/  BSYNC.RECONVERGENT B1 ;  /* 0x0000000000017941 */ /* 0x000fea0003800200 */
.L_x_24:
[----:B------:R-:W0:Y:S01]  /*12d0*/  MUFU.RCP R69, R4 ;  /* 0x0000000400457308 */ /* 0x000e220000001000 */
[----:B------:R-:W-:Y:S01]  /*12e0*/  BSSY.RECONVERGENT B7, `(.L_x_27) ;  /* 0x000000c000077945 */ /* 0x000fe20003800200 */
[----:B0-----:R-:W-:-:S04]  /*12f0*/  FFMA R6, -R4, R69, 1 ;  /* 0x3f80000004067423 */ /* 0x001fc80000000145 */
[----:B------:R-:W-:Y:S01]  /*1300*/  FFMA R69, R69, R6, R69 ;  /* 0x0000000645457223 */ /* 0x000fe20000000045 */
[----:B------:R-:W-:-:S04]  /*1310*/  FADD R6, -R72, -R73 ;  /* 0x8000004948067221 */ /* 0x000fc80000000100 */
[----:B------:R-:W0:Y:S01]  /*1320*/  FCHK P0, R6, R4 ;  /* 0x0000000406007302 */ /* 0x000e220000000000 */
[----:B------:R-:W-:-:S04]  /*1330*/  FFMA R68, R6, R69, RZ ;  /* 0x0000004506447223 */ /* 0x000fc800000000ff */
[----:B------:R-:W-:-:S04]  /*1340*/  FFMA R70, -R4, R68, R6 ;  /* 0x0000004404467223 */ /* 0x000fc80000000106 */
[----:B------:R-:W-:Y:S01]  /*1350*/  FFMA R70, R69, R70, R68 ;  /* 0x0000004645467223 */ /* 0x000fe20000000044 */
[----:B0-----:R-:W-:Y:S06]  /*1360*/  @!P0 BRA `(.L_x_28) ;  /* 0x00000000000c8947 */ /* 0x001fec0003800000 */
[----:B------:R-:W-:-:S07]  /*1370*/  MOV R68, 0x1390 ;  /* 0x0000139000447802 */ /* 0x000fce0000000f00 */
[----:B------:R-:W-:Y:S05]  /*1380*/  CALL.REL.NOINC `($__internal_2_$__cuda_sm3x_div_rn_noftz_f32_slowpath) ;  /* 0x0000006800b47944 */ /* 0x000fea0003c00000 */
[----:B------:R-:W-:-:S07]  /*1390*/  MOV R70, R6 ;  /* 0x0000000600467202 */ /* 0x000fce0000000f00 */
.L_x_28:
[----:B------:R-:W-:Y:S05]  /*13a0*/  BSYNC.RECONVERGENT B7 ;  /* 0x0000000000077941 */ /* 0x000fea0003800200 */
.L_x_27:
[C---:B------:R-:W-:Y:S02]  /*13b0*/  FSETP.GT.AND P0, PT, R70.reuse, R5, PT ;  /* 0x000000054600720b */ /* 0x040fe40003f04000 */
[----:B------:R-:W-:Y:S02]  /*13c0*/  FSETP.GEU.AND P1, PT, R70, 0.0010000000474974513054, PT ;  /* 0x3a83126f4600780b */ /* 0x000fe40003f2e000 */
[----:B------:R-:W-:-:S11]  /*13d0*/  PLOP3.LUT P2, PT, PT, PT, PT, 0x8, 0x80 ;  /* 0x000000000080781c */ /* 0x000fd60003f4e170 */
[----:B------:R-:W-:Y:S05]  /*13e0*/  @!P0 BRA P1, `(.L_x_23) ;  /* 0x0000000000448947 */ /* 0x000fea0000800000 */
[----:B------:R-:W0:Y:S01]  /*13f0*/  MUFU.RCP R69, R4 ;  /* 0x0000000400457308 */ /* 0x000e220000001000 */
[----:B------:R-:W-:Y:S01]  /*1400*/  FADD R73, -R72, R73 ;  /* 0x0000004948497221 */ /* 0x000fe20000000100 */
[----:B------:R-:W-:Y:S06]  /*1410*/  BSSY.RECONVERGENT B7, `(.L_x_29) ;  /* 0x000000b000077945 */ /* 0x000fec0003800200 */
[----:B------:R-:W1:Y:S01]  /*1420*/  FCHK P0, R73, R4 ;  /* 0x0000000449007302 */ /* 0x000e620000000000 */
[----:B0-----:R-:W-:-:S04]  /*1430*/  FFMA R6, -R4, R69, 1 ;  /* 0x3f80000004067423 */ /* 0x001fc80000000145 */
[----:B------:R-:W-:-:S04]  /*1440*/  FFMA R6, R69, R6, R69 ;  /* 0x0000000645067223 */ /* 0x000fc80000000045 */
[----:B------:R-:W-:-:S04]  /*1450*/  FFMA R69, R6, R73, RZ ;  /* 0x0000004906457223 */ /* 0x000fc800000000ff */
[----:B------:R-:W-:-:S04]  /*1460*/  FFMA R68, -R4, R69, R73 ;  /* 0x0000004504447223 */ /* 0x000fc80000000149 */
[----:B------:R-:W-:Y:S01]  /*1470*/  FFMA R6, R6, R68, R69 ;  /* 0x0000004406067223 */ /* 0x000fe20000000045 */
[----:B-1----:R-:W-:Y:S06]  /*1480*/  @!P0 BRA `(.L_x_30) ;  /* 0x00000000000c8947 */ /* 0x002fec0003800000 */
[----:B------:R-:W-:Y:S02]  /*1490*/  MOV R6, R73 ;  /* 0x0000004900067202 */ /* 0x000fe40000000f00 */
[----:B------:R-:W-:-:S07]  /*14a0*/  MOV R68, 0x14c0 ;  /* 0x000014c000447802 */ /* 0x000fce0000000f00 */
[----:B------:R-:W-:Y:S05]  /*14b0*/  CALL.REL.NOINC `($__internal_2_$__cuda_sm3x_div_rn_noftz_f32_slowpath) ;  /* 0x0000006800687944 */ /* 0x000fea0003c00000 */
.L_x_30:
[----:B------:R-:W-:Y:S05]  /*14c0*/  BSYNC.RECONVERGENT B7 ;  /* 0x0000000000077941 */ /* 0x000fea0003800200 */
.L_x_29:
[----:B------:R-:W-:-:S04]  /*14d0*/  FSETP.GT.AND P2, PT, R6, R5, PT ;  /* 0x000000050600720b */ /* 0x000fc80003f44000 */
[----:B------:R-:W-:-:S04]  /*14e0*/  FSETP.LT.OR P2, PT, R6, 0.0010000000474974513054, P2 ;  /* 0x3a83126f0600780b */ /* 0x000fc80001741400 */
[----:B------:R-:W-:-:S09]  /*14f0*/  FSEL R70, R67, R6, P2 ;  /* 0x0000000643467208 */ /* 0x000fd20001000000 */
.L_x_23:
[----:B------:R-:W-:Y:S05]  /*1500*/  BSYNC.RECONVERGENT B6 ;  /* 0x0000000000067941 */ /* 0x000fea0003800200 */
.L_x_22:
[----:B------:R-:W2:Y:S04]  /*1510*/  LDG.E.CONSTANT R71, desc[UR6][R46.64+0x2c] ;  /* 0x00002c062e477981 */ /* 0x000ea8000c1e9900 */
[----:B------:R-:W3:Y:S04]  /*1520*/  LDG.E.CONSTANT R69, desc[UR6][R46.64+0x28] ;  /* 0x000028062e457981 */ /* 0x000ee8000c1e9900 */
[----:B------:R-:W4:Y:S04]  /*1530*/  LDG.E.CONSTANT R67, desc[UR6][R46.64+0x24] ;  /* 0x000024062e437981 */ /* 0x000f28000c1e9900 */
[----:B------:R-:W5:Y:S01]  /*1540*/  LDG.E.CONSTANT R6, desc[UR6][R46.64+0x30] ;  /* 0x000030062e067981 */ /* 0x000f62000c1e9900 */
        /* <DEDUP_REMOVED lines=8> */
[----:B------:R-:W-:Y:S01]  /*15d0*/  FFMA R74, R72, R53, R74 ;  /* 0x00000035484a7223 */ /* 0x000fe2000000004a */
[----:B------:R-:W-:Y:S02]  /*15e0*/  FSEL R72, R5, R70, P2 ;  /* 0x0000004605487208 */ /* 0x000fe40001000000 */
[C---:B------:R-:W-:Y:S01]  /*15f0*/  FFMA R69, R68.reuse, R68, R69 ;  /* 0x0000004444457223 */ /* 0x040fe20000000045 */
[----:B------:R-:W-:Y:S01]  /*1600*/  FFMA R67, R68, R55, R74 ;  /* 0x0000003744437223 */ /* 0x000fe2000000004a */
[----:B------:R-:W-:-:S02]  /*1610*/  MOV R5, R70 ;  /* 0x0000004600057202 */ /* 0x000fc40000000f00 */
[----:B-----5:R-:W-:-:S04]  /*1620*/  FFMA R69, -R6, R6, R69 ;  /* 0x0000000606457223 */ /* 0x020fc80000000145 */
        /* <DEDUP_REMOVED lines=9> */
[----:B------:R-:W-:-:S07]  /*16c0*/  MOV R6, 0x16e0 ;  /* 0x000016e000067802 */ /* 0x000fce0000000f00 */
[----:B-1----:R-:W-:Y:S05]  /*16d0*/  CALL.REL.NOINC `($__internal_1_$__cuda_sm20_sqrt_rn_f32_slowpath) ;  /* 0x0000006400887944 */ /* 0x002fea0003c00000 */
[----:B------:R-:W-:Y:S01]  /*16e0*/  MOV R78, R71 ;  /* 0x00000047004e7202 */ /* 0x000fe20000000f00 */
[----:B------:R-:W-:Y:S06]  /*16f0*/  BRA `(.L_x_35) ;  /* 0x0000000000107947 */ /* 0x000fec0003800000 */
.L_x_34:
[----:B-1----:R-:W-:Y:S01]  /*1700*/  FMUL.FTZ R78, R68, R5 ;  /* 0x00000005444e7220 */ /* 0x002fe20000410000 */
[----:B------:R-:W-:-:S03]  /*1710*/  FMUL.FTZ R6, R5, 0.5 ;  /* 0x3f00000005067820 */ /* 0x000fc60000410000 */
[----:B------:R-:W-:-:S04]  /*1720*/  FFMA R5, -R78, R78, R68 ;  /* 0x0000004e4e057223 */ /* 0x000fc80000000144 */
[----:B------:R-:W-:-:S07]  /*1730*/  FFMA R78, R5, R6, R78 ;  /* 0x00000006054e7223 */ /* 0x000fce000000004e */
.L_x_35:
[----:B------:R-:W-:Y:S05]  /*1740*/  BSYNC.RECONVERGENT B1 ;  /* 0x0000000000017941 */ /* 0x000fea0003800200 */
.L_x_33:
[----:B------:R-:W0:Y:S01]  /*1750*/  MUFU.RCP R5, R4 ;  /* 0x0000000400057308 */ /* 0x000e220000001000 */
[----:B------:R-:W-:Y:S01]  /*1760*/  FADD R71, -R67, -R78 ;  /* 0x8000004e43477221 */ /* 0x000fe20000000100 */
        /* <DEDUP_REMOVED lines=8> */
[----:B------:R-:W-:Y:S01]  /*17f0*/  IMAD.MOV.U32 R6, RZ, RZ, R71 ;  /* 0x000000ffff067224 */ /* 0x000fe200078e0047 */
[----:B------:R-:W-:-:S07]  /*1800*/  MOV R68, 0x1820 ;  /* 0x0000182000447802 */ /* 0x000fce0000000f00 */
[----:B------:R-:W-:Y:S05]  /*1810*/  CALL.REL.NOINC `($__internal_2_$__cuda_sm3x_div_rn_noftz_f32_slowpath) ;  /* 0x0000006400907944 */ /* 0x000fea0003c00000 */
[----:B------:R-:W-:-:S07]  /*1820*/  MOV R5, R6 ;  /* 0x0000000600057202 */ /* 0x000fce0000000f00 */
.L_x_37:
[----:B------:R-:W-:Y:S05]  /*1830*/  BSYNC.RECONVERGENT B7 ;  /* 0x0000000000077941 */ /* 0x000fea0003800200 */
.L_x_36:
        /* <DEDUP_REMOVED lines=17> */
.L_x_39:
[----:B------:R-:W-:Y:S05]  /*1950*/  BSYNC.RECONVERGENT B7 ;  /* 0x0000000000077941 */ /* 0x000fea0003800200 */
.L_x_38:
[----:B------:R-:W-:-:S04]  /*1960*/  FSETP.GT.AND P1, PT, R6, R72, PT ;  /* 0x000000480600720b */ /* 0x000fc80003f24000 */
[----:B------:R-:W-:-:S04]  /*1970*/  FSETP.LT.OR P1, PT, R6, 0.0010000000474974513054, P1 ;  /* 0x3a83126f0600780b */ /* 0x000fc80000f21400 */
[----:B------:R-:W-:-:S09]  /*1980*/  FSEL R5, R70, R6, P1 ;  /* 0x0000000646057208 */ /* 0x000fd20000800000 */
.L_x_32:
[----:B------:R-:W-:Y:S05]  /*1990*/  BSYNC.RECONVERGENT B6 ;  /* 0x0000000000067941 */ /* 0x000fea0003800200 */
.L_x_31:
[----:B------:R-:W2:Y:S04]  /*19a0*/  LDG.E.CONSTANT R71, desc[UR6][R46.64+0x50] ;  /* 0x000050062e477981 */ /* 0x000ea8000c1e9900 */
[----:B------:R-:W3:Y:S04]  /*19b0*/  LDG.E.CONSTANT R69, desc[UR6][R46.64+0x4c] ;  /* 0x00004c062e457981 */ /* 0x000ee8000c1e9900 */
[----:B------:R-:W4:Y:S04]  /*19c0*/  LDG.E.CONSTANT R67, desc[UR6][R46.64+0x48] ;  /* 0x000048062e437981 */ /* 0x000f28000c1e9900 */
[----:B------:R-:W5:Y:S01]  /*19d0*/  LDG.E.CONSTANT R6, desc[UR6][R46.64+0x54] ;  /* 0x000054062e067981 */ /* 0x000f62000c1e9900 */
[----:B------:R-:W-:Y:S01]  /*19e0*/  BSSY.RECONVERGENT B6, `(.L_x_40) ;  /* 0x0000044000067945 */ /* 0x000fe20003800200 */
[----:B------:R-:W-:-:S02]  /*19f0*/  PLOP3.LUT P0, PT, PT, PT, PT, 0x80, 0x8 ;  /* 0x000000000008781c */ /* 0x000fc40003f0f070 */
[----:B------:R-:W-:Y:S01]  /*1a00*/  FSEL R73, R72, R5, P1 ;  /* 0x0000000548497208 */ /* 0x000fe20000800000 */
[----:B--2---:R-:W-:Y:S01]  /*1a10*/  FADD R74, -R71, R42 ;  /* 0x0000002a474a7221 */ /* 0x004fe20000000100 */
[----:B---3--:R-:W-:-:S03]  /*1a20*/  FADD R70, -R69, R54 ;  /* 0x0000003645467221 */ /* 0x008fc60000000100 */
[C---:B------:R-:W-:Y:S01]  /*1a30*/  FMUL R69, R74.reuse, R74 ;  /* 0x0000004a4a457220 */ /* 0x040fe20000400000 */
[----:B------:R-:W-:Y:S01]  /*1a40*/  FMUL R74, R74, R51 ;  /* 0x000000334a4a7220 */ /* 0x000fe20000400000 */
[----:B----4-:R-:W-:Y:S02]  /*1a50*/  FADD R68, -R67, R52 ;  /* 0x0000003443447221 */ /* 0x010fe40000000100 */
[C---:B------:R-:W-:Y:S01]  /*1a60*/  FFMA R69, R70.reuse, R70, R69 ;  /* 0x0000004646457223 */ /* 0x040fe20000000045 */
[----:B------:R-:W-:Y:S01]  /*1a70*/  FFMA R74, R70, R53, R74 ;  /* 0x00000035464a7223 */ /* 0x000fe2000000004a */
[----:B------:R-:W-:Y:S02]  /*1a80*/  MOV R70, R5 ;  /* 0x0000000500467202 */ /* 0x000fe40000000f00 */
[C---:B------:R-:W-:Y:S01]  /*1a90*/  FFMA R69, R68.reuse, R68, R69 ;  /* 0x0000004444457223 */ /* 0x040fe20000000045 */
[----:B------:R-:W-:-:S03]  /*1aa0*/  FFMA R67, R68, R55, R74 ;  /* 0x0000003744437223 */ /* 0x000fc6000000004a */
        /* <DEDUP_REMOVED lines=14> */
.L_x_43:
[----:B-1----:R-:W-:Y:S01]  /*1b90*/  FMUL.FTZ R72, R68, R69 ;  /* 0x0000004544487220 */ /* 0x002fe20000410000 */
[----:B------:R-:W-:-:S03]  /*1ba0*/  FMUL.FTZ R6, R69, 0.5 ;  /* 0x3f00000045067820 */ /* 0x000fc60000410000 */
[----:B------:R-:W-:-:S04]  /*1bb0*/  FFMA R69, -R72, R72, R68 ;  /* 0x0000004848457223 */ /* 0x000fc80000000144 */
[----:B------:R-:W-:-:S07]  /*1bc0*/  FFMA R72, R69, R6, R72 ;  /* 0x0000000645487223 */ /* 0x000fce0000000048 */
.L_x_44:
[----:B------:R-:W-:Y:S05]  /*1bd0*/  BSYNC.RECONVERGENT B1 ;  /* 0x0000000000017941 */ /* 0x000fea0003800200 */
.L_x_42:
        /* <DEDUP_REMOVED lines=13> */
.L_x_46:
[----:B------:R-:W-:Y:S05]  /*1cb0*/  BSYNC.RECONVERGENT B7 ;  /* 0x0000000000077941 */ /* 0x000fea0003800200 */
.L_x_45:
[C---:B------:R-:W-:Y:S02]  /*1cc0*/  FSETP.GT.AND P3, PT, R6.reuse, R73, PT ;  /* 0x000000490600720b */ /* 0x040fe40003f64000 */
[----:B------:R-:W-:Y:S02]  /*1cd0*/  FSETP.GEU.AND P4, PT, R6, 0.0010000000474974513054, PT ;  /* 0x3a83126f0600780b */ /* 0x000fe40003f8e000 */
[----:B------:R-:W-:Y:S02]  /*1ce0*/  PLOP3.LUT P0, PT, PT, PT, PT, 0x8, 0x80 ;  /* 0x000000000080781c */ /* 0x000fe40003f0e170 */
[----:B------:R-:W-:-:S09]  /*1cf0*/  MOV R70, R6 ;  /* 0x0000000600467202 */ /* 0x000fd20000000f00 */
        /* <DEDUP_REMOVED lines=14> */
.L_x_48:
[----:B------:R-:W-:Y:S05]  /*1de0*/  BSYNC.RECONVERGENT B7 ;  /* 0x0000000000077941 */ /* 0x000fea0003800200 */
.L_x_47:
[----:B------:R-:W-:-:S04]  /*1df0*/  FSETP.GT.AND P0, PT, R6, R73, PT ;  /* 0x000000490600720b */ /* 0x000fc80003f04000 */
[----:B------:R-:W-:-:S04]  /*1e00*/  FSETP.LT.OR P0, PT, R6, 0.0010000000474974513054, P0 ;  /* 0x3a83126f0600780b */ /* 0x000fc80000701400 */
[----:B------:R-:W-:-:S09]  /*1e10*/  FSEL R70, R5, R6, P0 ;  /* 0x0000000605467208 */ /* 0x000fd20000000000 */
.L_x_41:
[----:B------:R-:W-:Y:S05]  /*1e20*/  BSYNC.RECONVERGENT B6 ;  /* 0x0000000000067941 */ /* 0x000fea0003800200 */
.L_x_40:
[----:B------:R-:W2:Y:S04]  /*1e30*/  LDG.E.CONSTANT R69, desc[UR6][R46.64+0x74] ;  /* 0x000074062e457981 */ /* 0x000ea8000c1e9900 */
[----:B------:R-:W3:Y:S04]  /*1e40*/  LDG.E.CONSTANT R67, desc[UR6][R46.64+0x70] ;  /* 0x000070062e437981 */ /* 0x000ee8000c1e9900 */
[----:B------:R-:W4:Y:S04]  /*1e50*/  LDG.E.CONSTANT R5, desc[UR6][R46.64+0x6c] ;  /* 0x00006c062e057981 */ /* 0x000f28000c1e9900 */
[----:B------:R0:W5:Y:S01]  /*1e60*/  LDG.E.CONSTANT R6, desc[UR6][R46.64+0x78] ;  /* 0x000078062e067981 */ /* 0x000162000c1e9900 */
[----:B------:R-:W-:Y:S01]  /*1e70*/  BSSY.RECONVERGENT B6, `(.L_x_49) ;  /* 0x0000047000067945 */ /* 0x000fe20003800200 */
[----:B------:R-:W-:-:S02]  /*1e80*/  SEL R0, R0, R33, P2 ;  /* 0x0000002100007207 */ /* 0x000fc40001000000 */
[C---:B------:R-:W-:Y:S02]  /*1e90*/  @!P1 IADD3 R0, PT, PT, R33.reuse, 0x1, RZ ;  /* 0x0000000121009810 */ /* 0x040fe40007ffe0ff */
[----:B------:R-:W-:Y:S02]  /*1ea0*/  PLOP3.LUT P3, PT, PT, PT, PT, 0x80, 0x8 ;  /* 0x000000000008781c */ /* 0x000fe40003f6f070 */
[----:B------:R-:W-:Y:S02]  /*1eb0*/  @!P0 IADD3 R0, PT, PT, R33, 0x2, RZ ;  /* 0x0000000221008810 */ /* 0x000fe40007ffe0ff */
[----:B0-----:R-:W-:Y:S01]  /*1ec0*/  FSEL R46, R73, R70, P0 ;  /* 0x00000046492e7208 */ /* 0x001fe20000000000 */
        /* <DEDUP_REMOVED lines=8> */
[----:B------:R-:W-:-:S03]  /*1f50*/  FFMA R5, R68, R55, R74 ;  /* 0x0000003744057223 */ /* 0x000fc6000000004a */
[----:B-----5:R-:W-:-:S04]  /*1f60*/  FFMA R67, -R6, R6, R67 ;  /* 0x0000000606437223 */ /* 0x020fc80000000143 */
[----:B------:R-:W-:Y:S01]  /*1f70*/  FMUL R6, R4, R67 ;  /* 0x0000004304067220 */ /* 0x000fe20000400000 */
[----:B------:R-:W-:-:S03]  /*1f80*/  MOV R67, R70 ;  /* 0x0000004600437202 */ /* 0x000fc60000000f00 */
[----:B------:R-:W-:-:S05]  /*1f90*/  FFMA R68, R5, R5, -R6 ;  /* 0x0000000505447223 */ /* 0x000fca0000000806 */
[----:B------:R-:W-:-:S13]  /*1fa0*/  FSETP.GEU.AND P4, PT, R68, RZ, PT ;  /* 0x000000ff4400720b */ /* 0x000fda0003f8e000 */
[----:B------:R-:W-:Y:S05]  /*1fb0*/  @!P4 BRA `(.L_x_50) ;  /* 0x0000000000c8c947 */ /* 0x000fea0003800000 */
[----:B------:R-:W-:Y:S01]  /*1fc0*/  VIADD R6, R68, 0xf3000000 ;  /* 0xf300000044067836 */ /* 0x000fe20000000000 */
[----:B------:R0:W1:Y:S01]  /*1fd0*/  MUFU.RSQ R47, R68 ;  /* 0x00000044002f7308 */ /* 0x0000620000001400 */
[----:B------:R-:W-:Y:S03]  /*1fe0*/  BSSY.RECONVERGENT B1, `(.L_x_51) ;  /* 0x000000b000017945 */ /* 0x000fe60003800200 */
[----:B------:R-:W-:-:S13]  /*1ff0*/  ISETP.GT.U32.AND P3, PT, R6, 0x727fffff, PT ;  /* 0x727fffff0600780c */ /* 0x000fda0003f64070 */
[----:B01----:R-:W-:Y:S05]  /*2000*/  @!P3 BRA `(.L_x_52) ;  /* 0x000000000010b947 */ /* 0x003fea0003800000 */
[----:B------:R-:W-:-:S07]  /*2010*/  MOV R6, 0x2030 ;  /* 0x0000203000067802 */ /* 0x000fce0000000f00 */
[----:B------:R-:W-:Y:S05]  /*2020*/  CALL.REL.NOINC `($__internal_1_$__cuda_sm20_sqrt_rn_f32_slowpath) ;  /* 0x0000005c00347944 */ /* 0x000fea0003c00000 */
[----:B------:R-:W-:Y:S01]  /*2030*/  MOV R72, R71 ;  /* 0x0000004700487202 */ /* 0x000fe20000000f00 */
[----:B------:R-:W-:Y:S06]  /*2040*/  BRA `(.L_x_53) ;  /* 0x0000000000107947 */ /* 0x000fec0003800000 */
.L_x_52:
[----:B------:R-:W-:Y:S01]  /*2050*/  FMUL.FTZ R72, R68, R47 ;  /* 0x0000002f44487220 */ /* 0x000fe20000410000 */
[----:B------:R-:W-:-:S03]  /*2060*/  FMUL.FTZ R6, R47, 0.5 ;  /* 0x3f0000002f067820 */ /* 0x000fc60000410000 */
[----:B------:R-:W-:-:S04]  /*2070*/  FFMA R47, -R72, R72, R68 ;  /* 0x00000048482f7223 */ /* 0x000fc80000000144 */
[----:B------:R-:W-:-:S07]  /*2080*/  FFMA R72, R47, R6, R72 ;  /* 0x000000062f487223 */ /* 0x000fce0000000048 */
.L_x_53:
[----:B------:R-:W-:Y:S05]  /*2090*/  BSYNC.RECONVERGENT B1 ;  /* 0x0000000000017941 */ /* 0x000fea0003800200 */
.L_x_51:
        /* <DEDUP_REMOVED lines=13> */
[----:B------:R-:W-:-:S07]  /*2170*/  MOV R67, R6 ;  /* 0x0000000600437202 */ /* 0x000fce0000000f00 */
.L_x_55:
[----:B------:R-:W-:Y:S05]  /*2180*/  BSYNC.RECONVERGENT B7 ;  /* 0x0000000000077941 */ /* 0x000fea0003800200 */
.L_x_54:
        /* <DEDUP_REMOVED lines=17> */
.L_x_57:
[----:B------:R-:W-:Y:S05]  /*22a0*/  BSYNC.RECONVERGENT B7 ;  /* 0x0000000000077941 */ /* 0x000fea0003800200 */
.L_x_56:
[----:B------:R-:W-:-:S04]  /*22b0*/  FSETP.GT.AND P3, PT, R6, R46, PT ;  /* 0x0000002e0600720b */ /* 0x000fc80003f64000 */
[----:B------:R-:W-:-:S04]  /*22c0*/  FSETP.LT.OR P3, PT, R6, 0.0010000000474974513054, P3 ;  /* 0x3a83126f0600780b */ /* 0x000fc80001f61400 */
[----:B------:R-:W-:-:S09]  /*22d0*/  FSEL R67, R70, R6, P3 ;  /* 0x0000000646437208 */ /* 0x000fd20001800000 */
.L_x_50:
[----:B------:R-:W-:Y:S05]  /*22e0*/  BSYNC.RECONVERGENT B6 ;  /* 0x0000000000067941 */ /* 0x000fea0003800200 */
.L_x_49:
[----:B------:R-:W-:Y:S02]  /*22f0*/  SEL R2, R2, 0x1, P2 ;  /* 0x0000000102027807 */ /* 0x000fe40001000000 */
[----:B------:R-:W-:Y:S02]  /*2300*/  IADD3 R34, PT, PT, R34, 0x4, RZ ;  /* 0x0000000422227810 */ /* 0x000fe40007ffe0ff */
[----:B------:R-:W-:Y:S02]  /*2310*/  SEL R2, R2, 0x1, P1 ;  /* 0x0000000102027807 */ /* 0x000fe40000800000 */
[----:B------:R-:W-:Y:S02]  /*2320*/  @!P3 IADD3 R0, PT, PT, R33, 0x3, RZ ;  /* 0x000000032100b810 */ /* 0x000fe40007ffe0ff */
[----:B------:R-:W-:Y:S02]  /*2330*/  SEL R2, R2, 0x1, P0 ;  /* 0x0000000102027807 */ /* 0x000fe40000000000 */
[----:B------:R-:W-:-:S02]  /*2340*/  ISETP.NE.AND P0, PT, R34, R35, PT ;  /* 0x000000232200720c */ /* 0x000fc40003f05270 */
[----:B------:R-:W-:Y:S02]  /*2350*/  SEL R2, R2, 0x1, P3 ;  /* 0x0000000102027807 */ /* 0x000fe40001800000 */
[----:B------:R-:W-:-:S09]  /*2360*/  FSEL R5, R46, R67, P3 ;  /* 0x000000432e057208 */ /* 0x000fd20001800000 */
[----:B------:R-:W-:Y:S05]  /*2370*/  @P0 BRA `(.L_x_58) ;  /* 0xffffffec00380947 */ /* 0x000fea000383ffff */
.L_x_21:
[----:B------:R-:W-:Y:S05]  /*2380*/  BSYNC.RECONVERGENT B3 ;  /* 0x0000000000037941 */ /* 0x000fea0003800200 */
.L_x_20:
[----:B------:R-:W-:Y:S02]  /*2390*/  ISETP.NE.AND P0, PT, R36, RZ, PT ;  /* 0x000000ff2400720c */ /* 0x000fe40003f05270 */
[----:B------:R-:W-:-:S11]  /*23a0*/  MOV R34, R67 ;  /* 0x0000004300227202 */ /* 0x000fd60000000f00 */
[----:B------:R-:W-:Y:S05]  /*23b0*/  @!P0 BRA `(.L_x_18) ;  /* 0x0000000c00d88947 */ /* 0x000fea0003800000 */
        /* <DEDUP_REMOVED lines=33> */
.L_x_62:
[----:B-1----:R-:W-:Y:S01]  /*25d0*/  FMUL.FTZ R46, R68, R37 ;  /* 0x00000025442e7220 */ /* 0x002fe20000410000 */
[----:B------:R-:W-:-:S03]  /*25e0*/  FMUL.FTZ R6, R37, 0.5 ;  /* 0x3f00000025067820 */ /* 0x000fc60000410000 */
[----:B------:R-:W-:-:S04]  /*25f0*/  FFMA R37, -R46, R46, R68 ;  /* 0x0000002e2e257223 */ /* 0x000fc80000000144 */
[----:B------:R-:W-:-:S07]  /*2600*/  FFMA R46, R37, R6, R46 ;  /* 0x00000006252e7223 */ /* 0x000fce000000002e */
.L_x_63:
[----:B------:R-:W-:Y:S05]  /*2610*/  BSYNC.RECONVERGENT B1 ;  /* 0x0000000000017941 */ /* 0x000fea0003800200 */
.L_x_61:
        /* <DEDUP_REMOVED lines=13> */
.L_x_65:
[----:B------:R-:W-:Y:S05]  /*26f0*/  BSYNC.RECONVERGENT B6 ;  /* 0x0000000000067941 */ /* 0x000fea0003800200 */
.L_x_64:
        /* <DEDUP_REMOVED lines=18> */
.L_x_67:
[----:B------:R-:W-:Y:S05]  /*2820*/  BSYNC.RECONVERGENT B6 ;  /* 0x0000000000067941 */ /* 0x000fea0003800200 */
.L_x_66:
[----:B------:R-:W-:-:S04]  /*2830*/  FSETP.GT.AND P0, PT, R6, R5, PT ;  /* 0x000000050600720b */ /* 0x000fc80003f04000 */
[----:B------:R-:W-:-:S04]  /*2840*/  FSETP.LT.OR P0, PT, R6, 0.0010000000474974513054, P0 ;  /* 0x3a83126f0600780b */ /* 0x000fc80000701400 */
[----:B------:R-:W-:-:S09]  /*2850*/  FSEL R34, R67, R6, P0 ;  /* 0x0000000643227208 */ /* 0x000fd20000000000 */
.L_x_60:
[----:B------:R-:W-:Y:S05]  /*2860*/  BSYNC.RECONVERGENT B3 ;  /* 0x0000000000037941 */ /* 0x000fea0003800200 */
.L_x_59:
[----:B------:R-:W-:Y:S02]  /*2870*/  ISETP.NE.AND P1, PT, R36, 0x1, PT ;  /* 0x000000012400780c */ /* 0x000fe40003f25270 */
[----:B------:R-:W-:Y:S02]  /*2880*/  SEL R2, R2, 0x1, P0 ;  /* 0x0000000102027807 */ /* 0x000fe40000000000 */
[----:B------:R-:W-:Y:S02]  /*2890*/  FSEL R5, R5, R34, P0 ;  /* 0x0000002205057208 */ /* 0x000fe40000000000 */
[----:B------:R-:W-:-:S07]  /*28a0*/  SEL R0, R0, R35, P0 ;  /* 0x0000002300007207 */ /* 0x000fce0000000000 */
[----:B------:R-:W-:Y:S05]  /*28b0*/  @!P1 BRA `(.L_x_18) ;  /* 0x0000000800989947 */ /* 0x000fea0003800000 */
[----:B------:R-:W0:Y:S02]  /*28c0*/  LDC.64 R46, c[0x0][0x398] ;  /* 0x0000e600ff2e7b82 */ /* 0x000e240000000a00 */
[----:B0-----:R-:W-:-:S05]  /*28d0*/  IMAD.WIDE R46, R35, 0x24, R46 ;  /* 0x00000024232e7825 */ /* 0x001fca00078e022e */
[----:B------:R-:W2:Y:S04]  /*28e0*/  LDG.E.CONSTANT R67, desc[UR6][R46.64+0x2c] ;  /* 0x00002c062e437981 */ /* 0x000ea8000c1e9900 */
[----:B------:R-:W3:Y:S04]  /*28f0*/  LDG.E.CONSTANT R37, desc[UR6][R46.64+0x28] ;  /* 0x000028062e257981 */ /* 0x000ee8000c1e9900 */
[----:B------:R-:W4:Y:S04]  /*2900*/  LDG.E.CONSTANT R33, desc[UR6][R46.64+0x24] ;  /* 0x000024062e217981 */ /* 0x000f28000c1e9900 */
[----:B------:R0:W5:Y:S01]  /*2910*/  LDG.E.CONSTANT R6, desc[UR6][R46.64+0x30] ;  /* 0x000030062e067981 */ /* 0x000162000c1e9900 */
[----:B------:R-:W-:Y:S01]  /*2920*/  BSSY.RECONVERGENT B3, `(.L_x_68) ;  /* 0x0000043000037945 */ /* 0x000fe20003800200 */
[----:B------:R-:W-:-:S02]  /*2930*/  PLOP3.LUT P0, PT, PT, PT, PT, 0x80, 0x8 ;  /* 0x000000000008781c */ /* 0x000fc40003f0f070 */
[----:B0-----:R-:W-:Y:S01]  /*2940*/  MOV R46, R34 ;  /* 0x00000022002e7202 */ /* 0x001fe20000000f00 */
        /* <DEDUP_REMOVED lines=23> */
.L_x_71:
[----:B-1----:R-:W-:Y:S01]  /*2ac0*/  FMUL.FTZ R70, R68, R37 ;  /* 0x0000002544467220 */ /* 0x002fe20000410000 */
[----:B------:R-:W-:-:S03]  /*2ad0*/  FMUL.FTZ R6, R37, 0.5 ;  /* 0x3f00000025067820 */ /* 0x000fc60000410000 */
[----:B------:R-:W-:-:S04]  /*2ae0*/  FFMA R37, -R70, R70, R68 ;  /* 0x0000004646257223 */ /* 0x000fc80000000144 */
[----:B------:R-:W-:-:S07]  /*2af0*/  FFMA R70, R37, R6, R70 ;  /* 0x0000000625467223 */ /* 0x000fce0000000046 */
.L_x_72:
[----:B------:R-:W-:Y:S05]  /*2b00*/  BSYNC.RECONVERGENT B1 ;  /* 0x0000000000017941 */ /* 0x000fea0003800200 */
.L_x_70:
        /* <DEDUP_REMOVED lines=13> */
.L_x_74:
[----:B------:R-:W-:Y:S05]  /*2be0*/  BSYNC.RECONVERGENT B6 ;  /* 0x0000000000067941 */ /* 0x000fea0003800200 */
.L_x_73:
        /* <DEDUP_REMOVED lines=18> */
.L_x_76:
[----:B------:R-:W-:Y:S05]  /*2d10*/  BSYNC.RECONVERGENT B6 ;  /* 0x0000000000067941 */ /* 0x000fea0003800200 */
.L_x_75:
[----:B------:R-:W-:-:S04]  /*2d20*/  FSETP.GT.AND P0, PT, R6, R5, PT ;  /* 0x000000050600720b */ /* 0x000fc80003f04000 */
[----:B------:R-:W-:-:S04]  /*2d30*/  FSETP.LT.OR P0, PT, R6, 0.0010000000474974513054, P0 ;  /* 0x3a83126f0600780b */ /* 0x000fc80000701400 */
[----:B------:R-:W-:-:S09]  /*2d40*/  FSEL R46, R34, R6, P0 ;  /* 0x00000006222e7208 */ /* 0x000fd20000000000 */
.L_x_69:
[----:B------:R-:W-:Y:S05]  /*2d50*/  BSYNC.RECONVERGENT B3 ;  /* 0x0000000000037941 */ /* 0x000fea0003800200 */
.L_x_68:
[----:B------:R-:W-:Y:S02]  /*2d60*/  ISETP.NE.AND P1, PT, R36, 0x2, PT ;  /* 0x000000022400780c */ /* 0x000fe40003f25270 */
[----:B------:R-:W-:Y:S02]  /*2d70*/  SEL R2, R2, 0x1, P0 ;  /* 0x0000000102027807 */ /* 0x000fe40000000000 */
[-C--:B------:R-:W-:Y:S02]  /*2d80*/  FSEL R5, R5, R46.reuse, P0 ;  /* 0x0000002e05057208 */ /* 0x080fe40000000000 */
[----:B------:R-:W-:Y:S02]  /*2d90*/  @!P0 IADD3 R0, PT, PT, R35, 0x1, RZ ;  /* 0x0000000123008810 */ /* 0x000fe40007ffe0ff */
[----:B------:R-:W-:-:S05]  /*2da0*/  MOV R34, R46 ;  /* 0x0000002e00227202 */ /* 0x000fca0000000f00 */
[----:B------:R-:W-:Y:S05]  /*2db0*/  @!P1 BRA `(.L_x_18) ;  /* 0x0000000400589947 */ /* 0x000fea0003800000 */
[----:B------:R-:W0:Y:S02]  /*2dc0*/  LDC.64 R36, c[0x0][0x398] ;  /* 0x0000e600ff247b82 */ /* 0x000e240000000a00 */
[----:B0-----:R-:W-:-:S05]  /*2dd0*/  IMAD.WIDE R36, R35, 0x24, R36 ;  /* 0x0000002423247825 */ /* 0x001fca00078e0224 */
        /* <DEDUP_REMOVED lines=16> */
[----:B-----5:R-:W-:-:S04]  /*2ee0*/  FFMA R47, -R6, R6, R47 ;  /* 0x00000006062f7223 */ /* 0x020fc8000000012f */
[----:B------:R-:W-:-:S04]  /*2ef0*/  FMUL R6, R4, R47 ;  /* 0x0000002f04067220 */ /* 0x000fc80000400000 */
        /* <DEDUP_REMOVED lines=12> */
.L_x_80:
[----:B------:R-:W-:Y:S01]  /*2fc0*/  FMUL.FTZ R36, R68, R37 ;  /* 0x0000002544247220 */ /* 0x000fe20000410000 */
[----:B------:R-:W-:-:S03]  /*2fd0*/  FMUL.FTZ R6, R37, 0.5 ;  /* 0x3f00000025067820 */ /* 0x000fc60000410000 */
[----:B------:R-:W-:-:S04]  /*2fe0*/  FFMA R37, -R36, R36, R68 ;  /* 0x0000002424257223 */ /* 0x000fc80000000144 */
[----:B------:R-:W-:-:S07]  /*2ff0*/  FFMA R36, R37, R6, R36 ;  /* 0x0000000625247223 */ /* 0x000fce0000000024 */
.L_x_81:
[----:B------:R-:W-:Y:S05]  /*3000*/  BSYNC.RECONVERGENT B1 ;  /* 0x0000000000017941 */ /* 0x000fea0003800200 */
.L_x_79:
        /* <DEDUP_REMOVED lines=13> */
.L_x_83:
[----:B------:R-:W-:Y:S05]  /*30e0*/  BSYNC.RECONVERGENT B6 ;  /* 0x0000000000067941 */ /* 0x000fea0003800200 */
.L_x_82:
        /* <DEDUP_REMOVED lines=18> */
.L_x_85:
[----:B------:R-:W-:Y:S05]  /*3210*/  BSYNC.RECONVERGENT B6 ;  /* 0x0000000000067941 */ /* 0x000fea0003800200 */
.L_x_84:
[----:B------:R-:W-:-:S04]  /*3220*/  FSETP.GT.AND P0, PT, R6, R5, PT ;  /* 0x000000050600720b */ /* 0x000fc80003f04000 */
[----:B------:R-:W-:-:S04]  /*3230*/  FSETP.LT.OR P0, PT, R6, 0.0010000000474974513054, P0 ;  /* 0x3a83126f0600780b */ /* 0x000fc80000701400 */
[----:B------:R-:W-:-:S09]  /*3240*/  FSEL R34, R46, R6, P0 ;  /* 0x000000062e227208 */ /* 0x000fd20000000000 */
.L_x_78:
[----:B------:R-:W-:Y:S05]  /*3250*/  BSYNC.RECONVERGENT B3 ;  /* 0x0000000000037941 */ /* 0x000fea0003800200 */
.L_x_77:
[----:B------:R-:W-:Y:S02]  /*3260*/  SEL R2, R2, 0x1, P0 ;  /* 0x0000000102027807 */ /* 0x000fe40000000000 */
[----:B------:R-:W-:Y:S02]  /*3270*/  @!P0 IADD3 R0, PT, PT, R35, 0x2, RZ ;  /* 0x0000000223008810 */ /* 0x000fe40007ffe0ff */
[----:B------:R-:W-:Y:S01]  /*3280*/  FSEL R5, R5, R34, P0 ;  /* 0x0000002205057208 */ /* 0x000fe20000000000 */
[----:B------:R-:W-:Y:S06]  /*3290*/  BRA `(.L_x_18) ;  /* 0x0000000000207947 */ /* 0x000fec0003800000 */
.L_x_19:
[----:B------:R-:W-:-:S13]  /*32a0*/  ISETP.GT.U32.AND P0, PT, R6, 0x1f, PT ;  /* 0x0000001f0600780c */ /* 0x000fda0003f04070 */
[----:B------:R-:W-:Y:S05]  /*32b0*/  @P0 BRA `(.L_x_18) ;  /* 0x0000000000180947 */ /* 0x000fea0003800000 */
[----:B------:R-:W2:Y:S01]  /*32c0*/  LDG.E.CONSTANT R46, desc[UR6][R46.64+0x18] ;  /* 0x000018062e2e7981 */ /* 0x000ea2000c1e9900 */
[C---:B------:R-:W-:Y:S02]  /*32d0*/  LEA R36, R6.reuse, R1, 0x2 ;  /* 0x0000000106247211 */ /* 0x040fe400078e10ff */
[----:B------:R-:W-:Y:S02]  /*32e0*/  IADD3 R3, PT, PT, R6, 0x1, RZ ;  /* 0x0000000106037810 */ /* 0x000fe40007ffe0ff */
[----:B--2---:R-:W-:Y:S01]  /*32f0*/  IADD3 R35, PT, PT, R46, 0x1, RZ ;  /* 0x000000012e237810 */ /* 0x004fe20007ffe0ff */
[----:B------:R0:W-:Y:S04]  /*3300*/  STL [R33], R46 ;  /* 0x0000002e21007387 */ /* 0x0001e80000100800 */
[----:B------:R0:W-:Y:S02]  /*3310*/  STL [R36], R35 ;  /* 0x0000002324007387 */ /* 0x0001e40000100800 */
.L_x_18:
[----:B------:R-:W-:Y:S05]  /*3320*/  BSYNC.RECONVERGENT B4 ;  /* 0x0000000000047941 */ /* 0x000fea0003800200 */
.L_x_17:
[----:B------:R-:W-:-:S13]  /*3330*/  ISETP.GT.AND P0, PT, R3, RZ, PT ;  /* 0x000000ff0300720c */ /* 0x000fda0003f04270 */
[----:B------:R-:W-:Y:S05]  /*3340*/  @P0 BRA `(.L_x_86) ;  /* 0xffffffd8007c0947 */ /* 0x000fea000383ffff */
[----:B------:R-:W-:Y:S05]  /*3350*/  BSYNC.RECONVERGENT B5 ;  /* 0x0000000000057941 */ /* 0x000fea0003800200 */
.L_x_16:
[----:B------:R-:W-:Y:S01]  /*3360*/  LOP3.LUT P0, RZ, R2, 0xff, RZ, 0xc0, !PT ;  /* 0x000000ff02ff7812 */ /* 0x000fe2000780c0ff */
[----:B------:R-:W-:-:S12]  /*3370*/  BSSY.RECONVERGENT B1, `(.L_x_6) ;  /* 0x0000028000017945 */ /* 0x000fd80003800200 */
[----:B------:R-:W-:Y:S05]  /*3380*/  @!P0 BRA `(.L_x_87) ;  /* 0x0000000000988947 */ /* 0x000fea0003800000 */
[----:B0----5:R-:W0:Y:S02]  /*3390*/  LDC.64 R36, c[0x0][0x398] ;  /* 0x0000e600ff247b82 */ /* 0x021e240000000a00 */
[----:B0-----:R-:W-:-:S05]  /*33a0*/  IMAD.WIDE R36, R0, 0x24, R36 ;  /* 0x0000002400247825 */ /* 0x001fca00078e0224 */
[----:B------:R-:W2:Y:S04]  /*33b0*/  LDG.E.CONSTANT R4, desc[UR6][R36.64+0xc] ;  /* 0x00000c0624047981 */ /* 0x000ea8000c1e9900 */
[----:B------:R-:W3:Y:S04]  /*33c0*/  LDG.E.CONSTANT R3, desc[UR6][R36.64] ;  /* 0x0000000624037981 */ /* 0x000ee8000c1e9900 */
[----:B------:R-:W4:Y:S04]  /*33d0*/  LDG.E.CONSTANT R0, desc[UR6][R36.64+0x4] ;  /* 0x0000040624007981 */ /* 0x000f28000c1e9900 */
[----:B------:R-:W4:Y:S01]  /*33e0*/  LDG.E.CONSTANT R21, desc[UR6][R36.64+0x8] ;  /* 0x0000080624157981 */ /* 0x000f22000c1e9900 */
[C---:B------:R-:W-:Y:S01]  /*33f0*/  FFMA R32, R5.reuse, R55, R52 ;  /* 0x0000003705207223 */ /* 0x040fe20000000034 */
[C---:B------:R-:W-:Y:S01]  /*3400*/  FFMA R31, R5.reuse, R53, R54 ;  /* 0x00000035051f7223 */ /* 0x040fe20000000036 */
[----:B------:R-:W-:Y:S01]  /*3410*/  FFMA R30, R5, R51, R42 ;  /* 0x00000033051e7223 */ /* 0x000fe2000000002a */
[----:B------:R-:W-:Y:S01]  /*3420*/  BSSY.RECONVERGENT B2, `(.L_x_88) ;  /* 0x0000011000027945 */ /* 0x000fe20003800200 */
[----:B--2---:R-:W-:-:S04]  /*3430*/  IADD3 R2, PT, PT, R4, 0x1800000, RZ ;  /* 0x0180000004027810 */ /* 0x004fc80007ffe0ff */
[----:B------:R-:W-:Y:S01]  /*3440*/  LOP3.LUT R2, R2, 0x7f800000, RZ, 0xc0, !PT ;  /* 0x7f80000002027812 */ /* 0x000fe200078ec0ff */
[----:B---3--:R-:W-:-:S03]  /*3450*/  FADD R24, R32, -R3 ;  /* 0x8000000320187221 */ /* 0x008fc60000000000 */
[----:B------:R-:W-:Y:S01]  /*3460*/  ISETP.GT.U32.AND P0, PT, R2, 0x1ffffff, PT ;  /* 0x01ffffff0200780c */ /* 0x000fe20003f04070 */
[----:B----4-:R-:W-:Y:S01]  /*3470*/  FADD R23, R31, -R0 ;  /* 0x800000001f177221 */ /* 0x010fe20000000000 */
[----:B------:R-:W-:-:S11]  /*3480*/  FADD R22, R30, -R21 ;  /* 0x800000151e167221 */ /* 0x000fd60000000000 */
[----:B------:R-:W-:Y:S05]  /*3490*/  @P0 BRA `(.L_x_89) ;  /* 0x0000000000140947 */ /* 0x000fea0003800000 */
[----:B------:R-:W-:Y:S02]  /*34a0*/  MOV R0, R4 ;  /* 0x0000000400007202 */ /* 0x000fe40000000f00 */
[----:B------:R-:W-:-:S07]  /*34b0*/  MOV R6, 0x34d0 ;  /* 0x000034d000067802 */ /* 0x000fce0000000f00 */
[----:B------:R-:W-:Y:S05]  /*34c0*/  CALL.REL.NOINC `($__internal_0_$__cuda_sm20_rcp_rn_f32_slowpath) ;  /* 0x0000004400347944 */ /* 0x000fea0003c00000 */
[----:B------:R-:W-:Y:S01]  /*34d0*/  MOV R3, R38 ;  /* 0x0000002600037202 */ /* 0x000fe20000000f00 */
[----:B------:R-:W-:Y:S06]  /*34e0*/  BRA `(.L_x_90) ;  /* 0x0000000000107947 */ /* 0x000fec0003800000 */
.L_x_89:
[----:B------:R-:W0:Y:S02]  /*34f0*/  MUFU.RCP R3, R4 ;  /* 0x0000000400037308 */ /* 0x000e240000001000 */
[----:B0-----:R-:W-:-:S04]  /*3500*/  FFMA R0, R4, R3, -1 ;  /* 0xbf80000004007423 */ /* 0x001fc80000000003 */
[----:B------:R-:W-:-:S04]  /*3510*/  FADD.FTZ R0, -R0, -RZ ;  /* 0x800000ff00007221 */ /* 0x000fc80000010100 */
[----:B------:R-:W-:-:S07]  /*3520*/  FFMA R3, R3, R0, R3 ;  /* 0x0000000003037223 */ /* 0x000fce0000000003 */
.L_x_90:
[----:B------:R-:W-:Y:S05]  /*3530*/  BSYNC.RECONVERGENT B2 ;  /* 0x0000000000027941 */ /* 0x000fea0003800200 */
.L_x_88:
[----:B------:R1:W5:Y:S04]  /*3540*/  LDG.E.CONSTANT R29, desc[UR6][R36.64+0x10] ;  /* 0x00001006241d7981 */ /* 0x000368000c1e9900 */
[----:B------:R1:W5:Y:S04]  /*3550*/  LDG.E.CONSTANT R28, desc[UR6][R36.64+0x14] ;  /* 0x00001406241c7981 */ /* 0x000368000c1e9900 */
[----:B------:R1:W5:Y:S04]  /*3560*/  LDG.E.CONSTANT R27, desc[UR6][R36.64+0x18] ;  /* 0x00001806241b7981 */ /* 0x000368000c1e9900 */
[----:B------:R1:W5:Y:S04]  /*3570*/  LDG.E.CONSTANT R26, desc[UR6][R36.64+0x1c] ;  /* 0x00001c06241a7981 */ /* 0x000368000c1e9900 */
[----:B------:R1:W5:Y:S01]  /*3580*/  LDG.E.CONSTANT R25, desc[UR6][R36.64+0x20] ;  /* 0x0000200624197981 */ /* 0x000362000c1e9900 */
[----:B------:R-:W-:Y:S01]  /*3590*/  PLOP3.LUT P0, PT, PT, PT, PT, 0x8, 0x80 ;  /* 0x000000000080781c */ /* 0x000fe20003f0e170 */
[-C--:B------:R-:W-:Y:S01]  /*35a0*/  FMUL R24, R24, R3.reuse ;  /* 0x0000000318187220 */ /* 0x080fe20000400000 */
[-C--:B------:R-:W-:Y:S01]  /*35b0*/  FMUL R23, R23, R3.reuse ;  /* 0x0000000317177220 */ /* 0x080fe20000400000 */
[----:B------:R-:W-:Y:S01]  /*35c0*/  FMUL R22, R22, R3 ;  /* 0x0000000316167220 */ /* 0x000fe20000400000 */
[----:B------:R-:W-:Y:S01]  /*35d0*/  P2R R20, PR, RZ, 0x1 ;  /* 0x00000001ff147803 */ /* 0x000fe20000000000 */
[----:B------:R-:W-:-:S08]  /*35e0*/  IMAD.MOV.U32 R21, RZ, RZ, R5 ;  /* 0x000000ffff157224 */ /* 0x000fd000078e0005 */
.L_x_87:
[----:B------:R-:W-:Y:S05]  /*35f0*/  BSYNC.RECONVERGENT B1 ;  /* 0x0000000000017941 */ /* 0x000fea0003800200 */
.L_x_6:
[----:B------:R-:W-:Y:S01]  /*3600*/  ISETP.NE.AND P0, PT, R20, RZ, PT ;  /* 0x000000ff1400720c */ /* 0x000fe20003f05270 */
[----:B------:R-:W-:Y:S01]  /*3610*/  BSSY.RELIABLE B3, `(.L_x_91) ;  /* 0x0000039000037945 */ /* 0x000fe20003800100 */
[----:B------:R-:W-:Y:S02]  /*3620*/  FSETP.GEU.AND P1, PT, |R53|, 9.9999999747524270788e-07, PT ;  /* 0x358637bd3500780b */ /* 0x000fe40003f2e200 */
[----:B------:R-:W-:-:S13]  /*3630*/  FSETP.GEU.OR P0, PT, R21, 1.00000001504746621988e+30, P0 ;  /* 0x7149f2ca1500780b */ /* 0x000fda000070e400 */
[----:B-----5:R-:W-:Y:S02]  /*3640*/  @!P0 MOV R19, R25 ;  /* 0x0000001900138202 */ /* 0x020fe40000000f00 */
[----:B------:R-:W-:Y:S02]  /*3650*/  @!P0 MOV R18, R26 ;  /* 0x0000001a00128202 */ /* 0x000fe40000000f00 */
[----:B------:R-:W-:Y:S02]  /*3660*/  @!P0 MOV R17, R27 ;  /* 0x0000001b00118202 */ /* 0x000fe40000000f00 */
[----:B------:R-:W-:Y:S02]  /*3670*/  @!P0 MOV R16, R28 ;  /* 0x0000001c00108202 */ /* 0x000fe40000000f00 */
[----:B------:R-:W-:Y:S02]  /*3680*/  @!P0 MOV R15, R29 ;  /* 0x0000001d000f8202 */ /* 0x000fe40000000f00 */
[----:B------:R-:W-:-:S02]  /*3690*/  @!P0 MOV R14, R22 ;  /* 0x00000016000e8202 */ /* 0x000fc40000000f00 */
[----:B------:R-:W-:Y:S02]  /*36a0*/  @!P0 MOV R13, R23 ;  /* 0x00000017000d8202 */ /* 0x000fe40000000f00 */
[----:B------:R-:W-:Y:S02]  /*36b0*/  @!P0 MOV R12, R24 ;  /* 0x00000018000c8202 */ /* 0x000fe40000000f00 */
[----:B------:R-:W-:Y:S02]  /*36c0*/  @!P0 MOV R11, R30 ;  /* 0x0000001e000b8202 */ /* 0x000fe40000000f00 */
[----:B------:R-:W-:Y:S02]  /*36d0*/  @!P0 MOV R10, R31 ;  /* 0x0000001f000a8202 */ /* 0x000fe40000000f00 */
[----:B------:R-:W-:Y:S01]  /*36e0*/  @!P0 MOV R9, R32 ;  /* 0x0000002000098202 */ /* 0x000fe20000000f00 */
[----:B------:R-:W-:Y:S06]  /*36f0*/  @!P1 BRA `(.L_x_92) ;  /* 0x0000000000a09947 */ /* 0x000fec0003800000 */
[----:B------:R-:W2:Y:S01]  /*3700*/  MUFU.RCP R0, R53 ;  /* 0x0000003500007308 */ /* 0x000ea20000001000 */
[----:B------:R-:W-:Y:S07]  /*3710*/  BSSY.RECONVERGENT B4, `(.L_x_93) ;  /* 0x000000f000047945 */ /* 0x000fee0003800200 */
[----:B------:R-:W3:Y:S01]  /*3720*/  FCHK P1, -R54, R53 ;  /* 0x0000003536007302 */ /* 0x000ee20000020100 */
[----:B--2---:R-:W-:-:S04]  /*3730*/  FFMA R3, R0, -R53, 1 ;  /* 0x3f80000000037423 */ /* 0x004fc80000000835 */
[----:B------:R-:W-:Y:S01]  /*3740*/  FFMA R3, R0, R3, R0 ;  /* 0x0000000300037223 */ /* 0x000fe20000000000 */
[----:B------:R-:W-:Y:S01]  /*3750*/  IMAD.MOV.U32 R0, RZ, RZ, 0x7149f2ca ;  /* 0x7149f2caff007424 */ /* 0x000fe200078e00ff */
[----:B------:R-:W-:Y:S02]  /*3760*/  @!P0 MOV R0, R21 ;  /* 0x0000001500008202 */ /* 0x000fe40000000f00 */
[----:B------:R-:W-:-:S04]  /*3770*/  FFMA R2, R3, -R54, RZ ;  /* 0x8000003603027223 */ /* 0x000fc800000000ff */
[----:B------:R-:W-:-:S04]  /*3780*/  FFMA R4, R2, -R53, -R54 ;  /* 0x8000003502047223 */ /* 0x000fc80000000836 */
[----:B------:R-:W-:Y:S01]  /*3790*/  FFMA R3, R3, R4, R2 ;  /* 0x0000000403037223 */ /* 0x000fe20000000002 */
[----:B---3--:R-:W-:Y:S06]  /*37a0*/  @!P1 BRA `(.L_x_94) ;  /* 0x0000000000149947 */ /* 0x008fec0003800000 */
[----:B------:R-:W-:Y:S01]  /*37b0*/  FADD R6, -R54, -RZ ;  /* 0x800000ff36067221 */ /* 0x000fe20000000100 */
[----:B------:R-:W-:Y:S02]  /*37c0*/  MOV R4, R53 ;  /* 0x0000003500047202 */ /* 0x000fe40000000f00 */
[----:B------:R-:W-:-:S07]  /*37d0*/  MOV R68, 0x37f0 ;  /* 0x000037f000447802 */ /* 0x000fce0000000f00 */
[----:B01----:R-:W-:Y:S05]  /*37e0*/  CALL.REL.NOINC `($__internal_2_$__cuda_sm3x_div_rn_noftz_f32_slowpath) ;  /* 0x00000044009c7944 */ /* 0x003fea0003c00000 */
[----:B------:R-:W-:-:S07]  /*37f0*/  MOV R3, R6 ;  /* 0x0000000600037202 */ /* 0x000fce0000000f00 */
.L_x_94:
[----:B------:R-:W-:Y:S05]  /*3800*/  BSYNC.RECONVERGENT B4 ;  /* 0x0000000000047941 */ /* 0x000fea0003800200 */
.L_x_93:
[----:B------:R-:W-:-:S04]  /*3810*/  FSETP.GT.AND P1, PT, R3, R0, PT ;  /* 0x000000000300720b */ /* 0x000fc80003f24000 */
[----:B------:R-:W-:-:S13]  /*3820*/  FSETP.LT.OR P1, PT, R3, 0.0010000000474974513054, P1 ;  /* 0x3a83126f0300780b */ /* 0x000fda0000f21400 */
[----:B------:R-:W-:Y:S05]  /*3830*/  @P1 BRA `(.L_x_92) ;  /* 0x0000000000501947 */ /* 0x000fea0003800000 */
[C---:B------:R-:W-:Y:S01]  /*3840*/  FFMA R9, R3.reuse, R55, R52 ;  /* 0x0000003703097223 */ /* 0x040fe20000000034 */
[C---:B------:R-:W-:Y:S01]  /*3850*/  FFMA R11, R3.reuse, R51, R42 ;  /* 0x00000033030b7223 */ /* 0x040fe2000000002a */
[----:B------:R-:W-:Y:S02]  /*3860*/  HFMA2 R15, -RZ, RZ, 1.849609375, 1638 ;  /* 0x3f666666ff0f7431 */ /* 0x000fe400000001ff */
[----:B------:R-:W-:Y:S01]  /*3870*/  FFMA R10, R3, R53, R54 ;  /* 0x00000035030a7223 */ /* 0x000fe20000000036 */
[----:B------:R-:W-:Y:S01]  /*3880*/  FADD R0, R9, R9 ;  /* 0x0000000909007221 */ /* 0x000fe20000000000 */
[----:B------:R-:W-:Y:S01]  /*3890*/  FADD R2, R11, R11 ;  /* 0x0000000b0b027221 */ /* 0x000fe20000000000 */
[----:B------:R-:W-:Y:S01]  /*38a0*/  HFMA2 R13, -RZ, RZ, 1.875, 0 ;  /* 0x3f800000ff0d7431 */ /* 0x000fe200000001ff */
[----:B------:R-:W-:Y:S01]  /*38b0*/  MOV R19, 0x3f666666 ;  /* 0x3f66666600137802 */ /* 0x000fe20000000f00 */
[----:B------:R-:W-:Y:S01]  /*38c0*/  HFMA2 R14, -RZ, RZ, 0, 0 ;  /* 0x00000000ff0e7431 */ /* 0x000fe200000001ff */
[----:B------:R-:W-:Y:S01]  /*38d0*/  F2I.FLOOR.NTZ R5, R2 ;  /* 0x0000000200057305 */ /* 0x000fe20000207100 */
[----:B------:R-:W-:-:S02]  /*38e0*/  MOV R12, RZ ;  /* 0x000000ff000c7202 */ /* 0x000fc40000000f00 */
[----:B------:R-:W-:-:S05]  /*38f0*/  MOV R18, RZ ;  /* 0x000000ff00127202 */ /* 0x000fca0000000f00 */
[----:B------:R-:W2:Y:S02]  /*3900*/  F2I.FLOOR.NTZ R0, R0 ;  /* 0x0000000000007305 */ /* 0x000ea40000207100 */
[----:B--2---:R-:W-:-:S04]  /*3910*/  IADD3 R5, PT, PT, R0, R5, RZ ;  /* 0x0000000500057210 */ /* 0x004fc80007ffe0ff */
[----:B------:R-:W-:-:S04]  /*3920*/  LOP3.LUT R5, R5, 0x1, RZ, 0xc0, !PT ;  /* 0x0000000105057812 */ /* 0x000fc800078ec0ff */
[----:B------:R-:W-:-:S04]  /*3930*/  ISETP.NE.U32.AND P0, PT, R5, 0x1, PT ;  /* 0x000000010500780c */ /* 0x000fc80003f05070 */
[C---:B------:R-:W-:Y:S02]  /*3940*/  FSEL R17, R15.reuse, 0.30000001192092895508, !P0 ;  /* 0x3e99999a0f117808 */ /* 0x040fe40004000000 */
[C---:B------:R-:W-:Y:S02]  /*3950*/  FSEL R16, R15.reuse, 0.25, !P0 ;  /* 0x3e8000000f107808 */ /* 0x040fe40004000000 */
[----:B------:R-:W-:Y:S01]  /*3960*/  FSEL R15, R15, 0.20000000298023223877, !P0 ;  /* 0x3e4ccccd0f0f7808 */ /* 0x000fe20004000000 */
[----:B------:R-:W-:Y:S06]  /*3970*/  BRA `(.L_x_95) ;  /* 0x0000000000087947 */ /* 0x000fec0003800000 */
.L_x_92:
[----:B------:R-:W-:Y:S05]  /*3980*/  @P0 BREAK.RELIABLE B3 ;  /* 0x0000000000030942 */ /* 0x000fea0003800100 */
[----:B------:R-:W-:Y:S05]  /*3990*/  @P0 BRA `(.L_x_96) ;  /* 0x0000003400640947 */ /* 0x000fea0003800000 */
.L_x_95:
[----:B------:R-:W-:Y:S05]  /*39a0*/  BSYNC.RELIABLE B3 ;  /* 0x0000000000037941 */ /* 0x000fea0003800100 */
.L_x_91:
[----:B------:R-:W2:Y:S01]  /*39b0*/  LDCU UR8, c[0x0][0x3a0] ;  /* 0x00007400ff0877ac */ /* 0x000ea20008000800 */
[----:B------:R-:W-:Y:S01]  /*39c0*/  PLOP3.LUT P0, PT, PT, PT, PT, 0x8, 0x80 ;  /* 0x000000000080781c */ /* 0x000fe20003f0e170 */
[----:B--2---:R-:W-:-:S09]  /*39d0*/  UISETP.NE.AND UP0, UPT, UR8, URZ, UPT ;  /* 0x000000ff0800728c */ /* 0x004fd2000bf05270 */
[----:B------:R-:W-:Y:S05]  /*39e0*/  BRA.U !UP0, `(.L_x_97) ;  /* 0x0000002908107547 */ /* 0x000fea000b800000 */
[----:B------:R2:W-:Y:S01]  /*39f0*/  STL [R1], RZ ;  /* 0x000000ff01007387 */ /* 0x0005e20000100800 */
[----:B------:R-:W-:Y:S01]  /*3a00*/  HFMA2 R20, -RZ, RZ, 0, 5.9604644775390625e-08 ;  /* 0x00000001ff147431 */ /* 0x000fe200000001ff */
[----:B------:R-:W-:Y:S01]  /*3a10*/  BSSY.RECONVERGENT B5, `(.L_x_98) ;  /* 0x000027f000057945 */ /* 0x000fe20003800200 */
[----:B------:R-:W-:Y:S01]  /*3a20*/  PRMT R5, RZ, 0x7610, R5 ;  /* 0x00007610ff057816 */ /* 0x000fe20000000005 */
[----:B01----:R-:W-:-:S07]  /*3a30*/  IMAD.MOV.U32 R36, RZ, RZ, 0x7149f2ca ;  /* 0x7149f2caff247424 */ /* 0x003fce00078e00ff */
.L_x_168:
[----:B------:R-:W-:Y:S01]  /*3a40*/  MOV R46, R20 ;  /* 0x00000014002e7202 */ /* 0x000fe20000000f00 */
[----:B0-----:R-:W0:Y:S01]  /*3a50*/  LDC.64 R2, c[0x0][0x390] ;  /* 0x0000e400ff027b82 */ /* 0x001e220000000a00 */
[----:B------:R-:W-:-:S04]  /*3a60*/  IADD3 R20, PT, PT, R20, -0x1, RZ ;  /* 0xffffffff14147810 */ /* 0x000fc80007ffe0ff */
[----:B-----5:R-:W-:-:S05]  /*3a70*/  LEA R0, R20, R1, 0x2 ;  /* 0x0000000114007211 */ /* 0x020fca00078e10ff */
[----:B------:R-:W0:Y:S01]  /*3a80*/  LDL R39, [R0] ;  /* 0x0000000000277983 */ /* 0x000e220000100800 */
[----:B------:R-:W-:Y:S01]  /*3a90*/  MOV R42, 0x3c23d70a ;  /* 0x3c23d70a002a7802 */ /* 0x000fe20000000f00 */
[----:B0-----:R-:W-:-:S05]  /*3aa0*/  IMAD.WIDE R38, R39, 0x20, R2 ;  /* 0x0000002027267825 */ /* 0x001fca00078e0202 */
[----:B------:R-:W3:Y:S04]  /*3ab0*/  LDG.E.CONSTANT R6, desc[UR6][R38.64+0x4] ;  /* 0x0000040626067981 */ /* 0x000ee8000c1e9900 */
[----:B------:R-:W4:Y:S04]  /*3ac0*/  LDG.E.CONSTANT R40, desc[UR6][R38.64+0x10] ;  /* 0x0000100626287981 */ /* 0x000f28000c1e9900 */
[----:B------:R-:W5:Y:S04]  /*3ad0*/  LDG.E.CONSTANT R37, desc[UR6][R38.64+0x8] ;  /* 0x0000080626257981 */ /* 0x000f68000c1e9900 */
[----:B------:R-:W2:Y:S04]  /*3ae0*/  LDG.E.CONSTANT R2, desc[UR6][R38.64] ;  /* 0x0000000626027981 */ /* 0x000ea8000c1e9900 */
[----:B------:R-:W2:Y:S04]  /*3af0*/  LDG.E.CONSTANT R4, desc[UR6][R38.64+0xc] ;  /* 0x00000c0626047981 */ /* 0x000ea8000c1e9900 */
[----:B------:R-:W2:Y:S01]  /*3b00*/  LDG.E.CONSTANT R47, desc[UR6][R38.64+0x14] ;  /* 0x00001406262f7981 */ /* 0x000ea2000c1e9900 */
[C---:B------:R-:W-:Y:S01]  /*3b10*/  FFMA R33, R42.reuse, 0.89553344249725341797, R10 ;  /* 0x3f6541ae2a217823 */ /* 0x040fe2000000000a */
[C---:B------:R-:W-:Y:S01]  /*3b20*/  FFMA R3, R42.reuse, -0.39801487326622009277, R9 ;  /* 0xbecbc89b2a037823 */ /* 0x040fe20000000009 */
[----:B------:R-:W-:Y:S01]  /*3b30*/  FFMA R42, R42, -0.19900743663311004639, R11 ;  /* 0xbe4bc89b2a2a7823 */ /* 0x000fe2000000000b */
[----:B------:R-:W-:Y:S01]  /*3b40*/  BSSY.RECONVERGENT B4, `(.L_x_99) ;  /* 0x0000269000047945 */ /* 0x000fe20003800200 */
[----:B---3--:R-:W-:Y:S01]  /*3b50*/  FADD R35, R6, -R33 ;  /* 0x8000002106237221 */ /* 0x008fe20000000000 */
[----:B----4-:R-:W-:Y:S01]  /*3b60*/  FADD R33, -R33, R40 ;  /* 0x0000002821217221 */ /* 0x010fe20000000100 */
[----:B-----5:R-:W-:Y:S01]  /*3b70*/  FADD R40, R37, -R42 ;  /* 0x8000002a25287221 */ /* 0x020fe20000000000 */
[----:B--2---:R-:W-:Y:S01]  /*3b80*/  FADD R2, R2, -R3 ;  /* 0x8000000302027221 */ /* 0x004fe20000000000 */
[----:B------:R-:W-:Y:S01]  /*3b90*/  FADD R4, -R3, R4 ;  /* 0x0000000403047221 */ /* 0x000fe20000000100 */
[----:B------:R-:W-:-:S02]  /*3ba0*/  FADD R42, -R42, R47 ;  /* 0x0000002f2a2a7221 */ /* 0x000fc40000000100 */
[-C--:B------:R-:W-:Y:S01]  /*3bb0*/  FMUL R2, R2, R59.reuse ;  /* 0x0000003b02027220 */ /* 0x080fe20000400000 */
[----:B------:R-:W-:Y:S01]  /*3bc0*/  FMUL R3, R4, R59 ;  /* 0x0000003b04037220 */ /* 0x000fe20000400000 */
[-C--:B------:R-:W-:Y:S01]  /*3bd0*/  FMUL R35, R35, R58.reuse ;  /* 0x0000003a23237220 */ /* 0x080fe20000400000 */
[----:B------:R-:W-:Y:S01]  /*3be0*/  FMUL R6, R33, R58 ;  /* 0x0000003a21067220 */ /* 0x000fe20000400000 */
[-C--:B------:R-:W-:Y:S01]  /*3bf0*/  FMUL R40, R40, R57.reuse ;  /* 0x0000003928287220 */ /* 0x080fe20000400000 */
[----:B------:R-:W-:Y:S01]  /*3c00*/  FMUL R37, R42, R57 ;  /* 0x000000392a257220 */ /* 0x000fe20000400000 */
[----:B------:R-:W-:Y:S02]  /*3c10*/  FMNMX R4, R2, R3, PT ;  /* 0x0000000302047209 */ /* 0x000fe40003800000 */
[----:B------:R-:W-:Y:S02]  /*3c20*/  FMNMX R33, R35, R6, PT ;  /* 0x0000000623217209 */ /* 0x000fe40003800000 */
[----:B------:R-:W-:-:S02]  /*3c30*/  FMNMX R42, R40, R37, PT ;  /* 0x00000025282a7209 */ /* 0x000fc40003800000 */
[----:B------:R-:W-:Y:S02]  /*3c40*/  FMNMX R2, R2, R3, !PT ;  /* 0x0000000302027209 */ /* 0x000fe40007800000 */
[----:B------:R-:W-:Y:S02]  /*3c50*/  FMNMX3 R33, R4, R33, R42, !PT ;  /* 0x0000002104217276 */ /* 0x000fe4000780002a */
[----:B------:R-:W-:Y:S02]  /*3c60*/  FMNMX R35, R35, R6, !PT ;  /* 0x0000000623237209 */ /* 0x000fe40007800000 */
[----:B------:R-:W-:Y:S02]  /*3c70*/  FMNMX R37, R40, R37, !PT ;  /* 0x0000002528257209 */ /* 0x000fe40007800000 */
[----:B------:R-:W-:Y:S02]  /*3c80*/  FSETP.GEU.AND P0, PT, R33, R36, PT ;  /* 0x000000242100720b */ /* 0x000fe40003f0e000 */
[----:B------:R-:W-:-:S02]  /*3c90*/  FMNMX3 R2, R2, R35, R37, PT ;  /* 0x0000002302027276 */ /* 0x000fc40003800025 */
        /* <DEDUP_REMOVED lines=9> */
[----:B------:R-:W-:Y:S02]  /*3d30*/  LOP3.LUT R2, R4, 0x3, RZ, 0xc0, !PT ;  /* 0x0000000304027812 */ /* 0x000fe400078ec0ff */
[----:B------:R-:W-:Y:S02]  /*3d40*/  MOV R3, RZ ;  /* 0x000000ff00037202 */ /* 0x000fe40000000f00 */
[----:B------:R-:W-:-:S07]  /*3d50*/  MOV R35, R8 ;  /* 0x0000000800237202 */ /* 0x000fce0000000f00 */
[----:B0-----:R-:W-:Y:S05]  /*3d60*/  @!P0 BRA `(.L_x_103) ;  /* 0x0000001400248947 */ /* 0x001fea0003800000 */
[----:B------:R-:W-:Y:S01]  /*3d70*/  HFMA2 R38, -RZ, RZ, 0, 0 ;  /* 0x00000000ff267431 */ /* 0x000fe200000001ff */
[----:B------:R-:W-:Y:S02]  /*3d80*/  LOP3.LUT R3, R4, 0x7ffffffc, RZ, 0xc0, !PT ;  /* 0x7ffffffc04037812 */ /* 0x000fe400078ec0ff */
[----:B------:R-:W-:-:S07]  /*3d90*/  MOV R35, R8 ;  /* 0x0000000800237202 */ /* 0x000fce0000000f00 */
.L_x_140:
[----:B------:R-:W0:Y:S01]  /*3da0*/  LDC.64 R46, c[0x0][0x398] ;  /* 0x0000e600ff2e7b82 */ /* 0x000e220000000a00 */
[----:B-----5:R-:W-:-:S05]  /*3db0*/  IADD3 R33, PT, PT, R0, R38, RZ ;  /* 0x0000002600217210 */ /* 0x020fca0007ffe0ff */
[----:B0-----:R-:W-:-:S05]  /*3dc0*/  IMAD.WIDE R46, R33, 0x24, R46 ;  /* 0x00000024212e7825 */ /* 0x001fca00078e022e */
[----:B------:R-:W2:Y:S04]  /*3dd0*/  LDG.E.CONSTANT R8, desc[UR6][R46.64+0x8] ;  /* 0x000008062e087981 */ /* 0x000ea8000c1e9900 */
[----:B------:R-:W3:Y:S04]  /*3de0*/  LDG.E.CONSTANT R6, desc[UR6][R46.64+0x4] ;  /* 0x000004062e067981 */ /* 0x000ee8000c1e9900 */
[----:B------:R-:W4:Y:S04]  /*3df0*/  LDG.E.CONSTANT R4, desc[UR6][R46.64] ;  /* 0x000000062e047981 */ /* 0x000f28000c1e9900 */
[----:B------:R-:W4:Y:S01]  /*3e00*/  LDG.E.CONSTANT R33, desc[UR6][R46.64+0xc] ;  /* 0x00000c062e217981 */ /* 0x000f22000c1e9900 */
[----:B------:R-:W-:Y:S01]  /*3e10*/  MOV R40, 0x3c23d70a ;  /* 0x3c23d70a00287802 */ /* 0x000fe20000000f00 */
[----:B------:R-:W-:Y:S01]  /*3e20*/  BSSY.RECONVERGENT B6, `(.L_x_104) ;  /* 0x000004a000067945 */ /* 0x000fe20003800200 */
[----:B------:R-:W-:-:S02]  /*3e30*/  IADD3 R38, PT, PT, R38, 0x4, RZ ;  /* 0x0000000426267810 */ /* 0x000fc40007ffe0ff */
[----:B------:R-:W-:Y:S01]  /*3e40*/  PLOP3.LUT P2, PT, PT, PT, PT, 0x80, 0x8 ;  /* 0x000000000008781c */ /* 0x000fe20003f4f070 */
[C---:B------:R-:W-:Y:S01]  /*3e50*/  FFMA R39, R40.reuse, -0.19900743663311004639, R11 ;  /* 0xbe4bc89b28277823 */ /* 0x040fe2000000000b */
[----:B------:R-:W-:Y:S01]  /*3e60*/  FFMA R37, R40, 0.89553344249725341797, R10 ;  /* 0x3f6541ae28257823 */ /* 0x000fe2000000000a */
[----:B------:R-:W-:Y:S02]  /*3e70*/  ISETP.NE.AND P1, PT, R38, R3, PT ;  /* 0x000000032600720c */ /* 0x000fe40003f25270 */
[----:B--2---:R-:W-:Y:S01]  /*3e80*/  FADD R8, R39, -R8 ;  /* 0x8000000827087221 */ /* 0x004fe20000000000 */
[----:B------:R-:W-:Y:S01]  /*3e90*/  FFMA R39, R40, -0.39801487326622009277, R9 ;  /* 0xbecbc89b28277823 */ /* 0x000fe20000000009 */
[----:B---3--:R-:W-:Y:S02]  /*3ea0*/  FADD R6, R37, -R6 ;  /* 0x8000000625067221 */ /* 0x008fe40000000000 */
[----:B------:R-:W-:Y:S01]  /*3eb0*/  FMUL R37, R8, R8 ;  /* 0x0000000808257220 */ /* 0x000fe20000400000 */
[----:B----4-:R-:W-:-:S03]  /*3ec0*/  FADD R4, R39, -R4 ;  /* 0x8000000427047221 */ /* 0x010fc60000000000 */
[----:B------:R-:W-:Y:S01]  /*3ed0*/  FFMA R39, R6, R6, R37 ;  /* 0x0000000606277223 */ /* 0x000fe20000000025 */
[----:B------:R-:W-:-:S03]  /*3ee0*/  FMUL R37, R8, -0.19900743663311004639 ;  /* 0xbe4bc89b08257820 */ /* 0x000fc60000400000 */
[----:B------:R-:W-:Y:S01]  /*3ef0*/  FFMA R8, R4, R4, R39 ;  /* 0x0000000404087223 */ /* 0x000fe20000000027 */
[----:B------:R-:W-:Y:S01]  /*3f00*/  FFMA R37, R6, 0.89553344249725341797, R37 ;  /* 0x3f6541ae06257823 */ /* 0x000fe20000000025 */
[----:B------:R-:W-:Y:S02]  /*3f10*/  P2R R39, PR, RZ, 0x2 ;  /* 0x00000002ff277803 */ /* 0x000fe40000000000 */
[----:B------:R-:W-:Y:S01]  /*3f20*/  FFMA R33, -R33, R33, R8 ;  /* 0x0000002121217223 */ /* 0x000fe20000000108 */
[----:B------:R-:W-:-:S03]  /*3f30*/  FFMA R8, R4, -0.39801487326622009277, R37 ;  /* 0xbecbc89b04087823 */ /* 0x000fc60000000025 */
[----:B------:R-:W-:-:S04]  /*3f40*/  FMUL R33, R33, R60 ;  /* 0x0000003c21217220 */ /* 0x000fc80000400000 */
[----:B------:R-:W-:Y:S01]  /*3f50*/  FFMA R68, R8, R8, -R33 ;  /* 0x0000000808447223 */ /* 0x000fe20000000821 */
[----:B------:R-:W-:-:S04]  /*3f60*/  IMAD.MOV.U32 R33, RZ, RZ, R35 ;  /* 0x000000ffff217224 */ /* 0x000fc800078e0023 */
        /* <DEDUP_REMOVED lines=11> */
.L_x_107:
[----:B-1----:R-:W-:Y:S01]  /*4020*/  FMUL.FTZ R37, R68, R33 ;  /* 0x0000002144257220 */ /* 0x002fe20000410000 */
[----:B------:R-:W-:-:S03]  /*4030*/  FMUL.FTZ R6, R33, 0.5 ;  /* 0x3f00000021067820 */ /* 0x000fc60000410000 */
[----:B------:R-:W-:-:S04]  /*4040*/  FFMA R4, -R37, R37, R68 ;  /* 0x0000002525047223 */ /* 0x000fc80000000144 */
[----:B------:R-:W-:-:S07]  /*4050*/  FFMA R37, R4, R6, R37 ;  /* 0x0000000604257223 */ /* 0x000fce0000000025 */
.L_x_108:
[----:B------:R-:W-:Y:S05]  /*4060*/  BSYNC.RECONVERGENT B1 ;  /* 0x0000000000017941 */ /* 0x000fea0003800200 */
.L_x_106:
[----:B------:R-:W0:Y:S01]  /*4070*/  MUFU.RCP R33, R60 ;  /* 0x0000003c00217308 */ /* 0x000e220000001000 */
[----:B------:R-:W-:Y:S01]  /*4080*/  FADD R6, -R8, -R37 ;  /* 0x8000002508067221 */ /* 0x000fe20000000100 */
[----:B------:R-:W-:Y:S06]  /*4090*/  BSSY.RECONVERGENT B7, `(.L_x_109) ;  /* 0x000000c000077945 */ /* 0x000fec0003800200 */
[----:B------:R-:W1:Y:S01]  /*40a0*/  FCHK P0, R6, R60 ;  /* 0x0000003c06007302 */ /* 0x000e620000000000 */
[----:B0-----:R-:W-:-:S04]  /*40b0*/  FFMA R4, R33, -R60, 1 ;  /* 0x3f80000021047423 */ /* 0x001fc8000000083c */
[----:B------:R-:W-:-:S04]  /*40c0*/  FFMA R33, R33, R4, R33 ;  /* 0x0000000421217223 */ /* 0x000fc80000000021 */
[----:B------:R-:W-:-:S04]  /*40d0*/  FFMA R67, R6, R33, RZ ;  /* 0x0000002106437223 */ /* 0x000fc800000000ff */
[----:B------:R-:W-:-:S04]  /*40e0*/  FFMA R4, R67, -R60, R6 ;  /* 0x8000003c43047223 */ /* 0x000fc80000000006 */
[----:B------:R-:W-:Y:S01]  /*40f0*/  FFMA R33, R33, R4, R67 ;  /* 0x0000000421217223 */ /* 0x000fe20000000043 */
[----:B-1----:R-:W-:Y:S06]  /*4100*/  @!P0 BRA `(.L_x_110) ;  /* 0x0000000000108947 */ /* 0x002fec0003800000 */
[----:B------:R-:W-:Y:S02]  /*4110*/  MOV R4, R60 ;  /* 0x0000003c00047202 */ /* 0x000fe40000000f00 */
[----:B------:R-:W-:-:S07]  /*4120*/  MOV R68, 0x4140 ;  /* 0x0000414000447802 */ /* 0x000fce0000000f00 */
[----:B------:R-:W-:Y:S05]  /*4130*/  CALL.REL.NOINC `($__internal_2_$__cuda_sm3x_div_rn_noftz_f32_slowpath) ;  /* 0x0000003c00487944 */ /* 0x000fea0003c00000 */
[----:B------:R-:W-:-:S07]  /*4140*/  MOV R33, R6 ;  /* 0x0000000600217202 */ /* 0x000fce0000000f00 */
.L_x_110:
[----:B------:R-:W-:Y:S05]  /*4150*/  BSYNC.RECONVERGENT B7 ;  /* 0x0000000000077941 */ /* 0x000fea0003800200 */
.L_x_109:
        /* <DEDUP_REMOVED lines=15> */
[----:B------:R-:W-:Y:S02]  /*4250*/  MOV R4, R60 ;  /* 0x0000003c00047202 */ /* 0x000fe40000000f00 */
[----:B------:R-:W-:-:S07]  /*4260*/  MOV R68, 0x4280 ;  /* 0x0000428000447802 */ /* 0x000fce0000000f00 */
[----:B------:R-:W-:Y:S05]  /*4270*/  CALL.REL.NOINC `($__internal_2_$__cuda_sm3x_div_rn_noftz_f32_slowpath) ;  /* 0x0000003800f87944 */ /* 0x000fea0003c00000 */
.L_x_112:
[----:B------:R-:W-:Y:S05]  /*4280*/  BSYNC.RECONVERGENT B7 ;  /* 0x0000000000077941 */ /* 0x000fea0003800200 */
.L_x_111:
[----:B------:R-:W-:-:S04]  /*4290*/  FSETP.GT.AND P2, PT, R6, R36, PT ;  /* 0x000000240600720b */ /* 0x000fc80003f44000 */
[----:B------:R-:W-:-:S04]  /*42a0*/  FSETP.LT.OR P2, PT, R6, 0.0010000000474974513054, P2 ;  /* 0x3a83126f0600780b */ /* 0x000fc80001741400 */
[----:B------:R-:W-:-:S09]  /*42b0*/  FSEL R33, R35, R6, P2 ;  /* 0x0000000623217208 */ /* 0x000fd20001000000 */
.L_x_105:
[----:B------:R-:W-:Y:S05]  /*42c0*/  BSYNC.RECONVERGENT B6 ;  /* 0x0000000000067941 */ /* 0x000fea0003800200 */
.L_x_104:
[----:B------:R-:W2:Y:S04]  /*42d0*/  LDG.E.CONSTANT R8, desc[UR6][R46.64+0x2c] ;  /* 0x00002c062e087981 */ /* 0x000ea8000c1e9900 */
[----:B------:R-:W3:Y:S04]  /*42e0*/  LDG.E.CONSTANT R6, desc[UR6][R46.64+0x28] ;  /* 0x000028062e067981 */ /* 0x000ee8000c1e9900 */
[----:B------:R-:W4:Y:S04]  /*42f0*/  LDG.E.CONSTANT R4, desc[UR6][R46.64+0x24] ;  /* 0x000024062e047981 */ /* 0x000f28000c1e9900 */
[----:B------:R-:W5:Y:S01]  /*4300*/  LDG.E.CONSTANT R35, desc[UR6][R46.64+0x30] ;  /* 0x000030062e237981 */ /* 0x000f62000c1e9900 */
[----:B------:R-:W-:Y:S01]  /*4310*/  HFMA2 R40, -RZ, RZ, 1.0341796875, -112.625 ;  /* 0x3c23d70aff287431 */ /* 0x000fe200000001ff */
[----:B------:R-:W-:Y:S01]  /*4320*/  BSSY.RECONVERGENT B6, `(.L_x_113) ;  /* 0x0000049000067945 */ /* 0x000fe20003800200 */
[----:B------:R-:W-:-:S02]  /*4330*/  PLOP3.LUT P1, PT, PT, PT, PT, 0x80, 0x8 ;  /* 0x000000000008781c */ /* 0x000fc40003f2f070 */
[----:B------:R-:W-:Y:S01]  /*4340*/  FSEL R36, R36, R33, P2 ;  /* 0x0000002124247208 */ /* 0x000fe20001000000 */
[C---:B------:R-:W-:Y:S01]  /*4350*/  FFMA R67, R40.reuse, -0.19900743663311004639, R11 ;  /* 0xbe4bc89b28437823 */ /* 0x040fe2000000000b */
[----:B------:R-:W-:-:S03]  /*4360*/  FFMA R37, R40, 0.89553344249725341797, R10 ;  /* 0x3f6541ae28257823 */ /* 0x000fc6000000000a */
        /* <DEDUP_REMOVED lines=8> */
[----:B------:R-:W-:-:S03]  /*43f0*/  FFMA R37, R6, 0.89553344249725341797, R37 ;  /* 0x3f6541ae06257823 */ /* 0x000fc60000000025 */
[----:B-----5:R-:W-:Y:S01]  /*4400*/  FFMA R35, -R35, R35, R8 ;  /* 0x0000002323237223 */ /* 0x020fe20000000108 */
[----:B------:R-:W-:Y:S01]  /*4410*/  FFMA R8, R4, -0.39801487326622009277, R37 ;  /* 0xbecbc89b04087823 */ /* 0x000fe20000000025 */
[----:B------:R-:W-:Y:S02]  /*4420*/  MOV R37, R33 ;  /* 0x0000002100257202 */ /* 0x000fe40000000f00 */
        /* <DEDUP_REMOVED lines=13> */
.L_x_116:
[----:B-1----:R-:W-:Y:S01]  /*4500*/  FMUL.FTZ R35, R68, R37 ;  /* 0x0000002544237220 */ /* 0x002fe20000410000 */
[----:B------:R-:W-:-:S03]  /*4510*/  FMUL.FTZ R6, R37, 0.5 ;  /* 0x3f00000025067820 */ /* 0x000fc60000410000 */
[----:B------:R-:W-:-:S04]  /*4520*/  FFMA R4, -R35, R35, R68 ;  /* 0x0000002323047223 */ /* 0x000fc80000000144 */
[----:B------:R-:W-:-:S07]  /*4530*/  FFMA R35, R4, R6, R35 ;  /* 0x0000000604237223 */ /* 0x000fce0000000023 */
.L_x_117:
[----:B------:R-:W-:Y:S05]  /*4540*/  BSYNC.RECONVERGENT B1 ;  /* 0x0000000000017941 */ /* 0x000fea0003800200 */
.L_x_115:
        /* <DEDUP_REMOVED lines=10> */
[----:B------:R-:W-:Y:S01]  /*45f0*/  MOV R6, R40 ;  /* 0x0000002800067202 */ /* 0x000fe20000000f00 */
[----:B------:R-:W-:Y:S01]  /*4600*/  IMAD.MOV.U32 R4, RZ, RZ, R60 ;  /* 0x000000ffff047224 */ /* 0x000fe200078e003c */
[----:B------:R-:W-:-:S07]  /*4610*/  MOV R68, 0x4630 ;  /* 0x0000463000447802 */ /* 0x000fce0000000f00 */
[----:B------:R-:W-:Y:S05]  /*4620*/  CALL.REL.NOINC `($__internal_2_$__cuda_sm3x_div_rn_noftz_f32_slowpath) ;  /* 0x00000038000c7944 */ /* 0x000fea0003c00000 */
[----:B------:R-:W-:-:S07]  /*4630*/  MOV R37, R6 ;  /* 0x0000000600257202 */ /* 0x000fce0000000f00 */
.L_x_119:
[----:B------:R-:W-:Y:S05]  /*4640*/  BSYNC.RECONVERGENT B7 ;  /* 0x0000000000077941 */ /* 0x000fea0003800200 */
.L_x_118:
        /* <DEDUP_REMOVED lines=18> */
.L_x_121:
[----:B------:R-:W-:Y:S05]  /*4770*/  BSYNC.RECONVERGENT B7 ;  /* 0x0000000000077941 */ /* 0x000fea0003800200 */
.L_x_120:
[----:B------:R-:W-:-:S04]  /*4780*/  FSETP.GT.AND P1, PT, R6, R36, PT ;  /* 0x000000240600720b */ /* 0x000fc80003f24000 */
[----:B------:R-:W-:-:S04]  /*4790*/  FSETP.LT.OR P1, PT, R6, 0.0010000000474974513054, P1 ;  /* 0x3a83126f0600780b */ /* 0x000fc80000f21400 */
[----:B------:R-:W-:-:S09]  /*47a0*/  FSEL R37, R33, R6, P1 ;  /* 0x0000000621257208 */ /* 0x000fd20000800000 */
.L_x_114:
[----:B------:R-:W-:Y:S05]  /*47b0*/  BSYNC.RECONVERGENT B6 ;  /* 0x0000000000067941 */ /* 0x000fea0003800200 */
.L_x_113:
[----:B------:R-:W2:Y:S04]  /*47c0*/  LDG.E.CONSTANT R6, desc[UR6][R46.64+0x50] ;  /* 0x000050062e067981 */ /* 0x000ea8000c1e9900 */
[----:B------:R-:W3:Y:S04]  /*47d0*/  LDG.E.CONSTANT R4, desc[UR6][R46.64+0x4c] ;  /* 0x00004c062e047981 */ /* 0x000ee8000c1e9900 */
[----:B------:R-:W4:Y:S04]  /*47e0*/  LDG.E.CONSTANT R33, desc[UR6][R46.64+0x48] ;  /* 0x000048062e217981 */ /* 0x000f28000c1e9900 */
[----:B------:R-:W5:Y:S01]  /*47f0*/  LDG.E.CONSTANT R35, desc[UR6][R46.64+0x54] ;  /* 0x000054062e237981 */ /* 0x000f62000c1e9900 */
[----:B------:R-:W-:Y:S01]  /*4800*/  HFMA2 R8, -RZ, RZ, 1.0341796875, -112.625 ;  /* 0x3c23d70aff087431 */ /* 0x000fe200000001ff */
[----:B------:R-:W-:Y:S01]  /*4810*/  BSSY.RECONVERGENT B6, `(.L_x_122) ;  /* 0x0000049000067945 */ /* 0x000fe20003800200 */
[----:B------:R-:W-:-:S03]  /*4820*/  PLOP3.LUT P0, PT, PT, PT, PT, 0x80, 0x8 ;  /* 0x000000000008781c */ /* 0x000fc60003f0f070 */
[C---:B------:R-:W-:Y:S01]  /*4830*/  FFMA R69, R8.reuse, -0.19900743663311004639, R11 ;  /* 0xbe4bc89b08457823 */ /* 0x040fe2000000000b */
[C---:B------:R-:W-:Y:S01]  /*4840*/  FFMA R67, R8.reuse, 0.89553344249725341797, R10 ;  /* 0x3f6541ae08437823 */ /* 0x040fe2000000000a */
[----:B------:R-:W-:Y:S02]  /*4850*/  FFMA R8, R8, -0.39801487326622009277, R9 ;  /* 0xbecbc89b08087823 */ /* 0x000fe40000000009 */
[----:B--2---:R-:W-:Y:S01]  /*4860*/  FADD R6, R69, -R6 ;  /* 0x8000000645067221 */ /* 0x004fe20000000000 */
[----:B---3--:R-:W-:-:S03]  /*4870*/  FADD R4, R67, -R4 ;  /* 0x8000000443047221 */ /* 0x008fc60000000000 */
[----:B------:R-:W-:Y:S01]  /*4880*/  FMUL R67, R6, R6 ;  /* 0x0000000606437220 */ /* 0x000fe20000400000 */
[----:B----4-:R-:W-:-:S03]  /*4890*/  FADD R33, -R33, R8 ;  /* 0x0000000821217221 */ /* 0x010fc60000000100 */
[----:B------:R-:W-:Y:S01]  /*48a0*/  FFMA R40, R4, R4, R67 ;  /* 0x0000000404287223 */ /* 0x000fe20000000043 */
[----:B------:R-:W-:-:S03]  /*48b0*/  FMUL R67, R6, -0.19900743663311004639 ;  /* 0xbe4bc89b06437820 */ /* 0x000fc60000400000 */
[----:B------:R-:W-:Y:S01]  /*48c0*/  FFMA R40, R33, R33, R40 ;  /* 0x0000002121287223 */ /* 0x000fe20000000028 */
[----:B------:R-:W-:-:S03]  /*48d0*/  FFMA R4, R4, 0.89553344249725341797, R67 ;  /* 0x3f6541ae04047823 */ /* 0x000fc60000000043 */
[----:B-----5:R-:W-:Y:S01]  /*48e0*/  FFMA R35, -R35, R35, R40 ;  /* 0x0000002323237223 */ /* 0x020fe20000000128 */
[----:B------:R-:W-:-:S03]  /*48f0*/  FFMA R33, R33, -0.39801487326622009277, R4 ;  /* 0xbecbc89b21217823 */ /* 0x000fc60000000004 */
[----:B------:R-:W-:Y:S01]  /*4900*/  FMUL R4, R35, R60 ;  /* 0x0000003c23047220 */ /* 0x000fe20000400000 */
[-C--:B------:R-:W-:Y:S02]  /*4910*/  FSEL R35, R36, R37.reuse, P1 ;  /* 0x0000002524237208 */ /* 0x080fe40000800000 */
[----:B------:R-:W-:Y:S01]  /*4920*/  MOV R36, R37 ;  /* 0x0000002500247202 */ /* 0x000fe20000000f00 */
        /* <DEDUP_REMOVED lines=12> */
.L_x_125:
[----:B-1----:R-:W-:Y:S01]  /*49f0*/  FMUL.FTZ R40, R68, R67 ;  /* 0x0000004344287220 */ /* 0x002fe20000410000 */
[----:B------:R-:W-:-:S03]  /*4a00*/  FMUL.FTZ R4, R67, 0.5 ;  /* 0x3f00000043047820 */ /* 0x000fc60000410000 */
[----:B------:R-:W-:-:S04]  /*4a10*/  FFMA R67, -R40, R40, R68 ;  /* 0x0000002828437223 */ /* 0x000fc80000000144 */
[----:B------:R-:W-:-:S07]  /*4a20*/  FFMA R40, R67, R4, R40 ;  /* 0x0000000443287223 */ /* 0x000fce0000000028 */
.L_x_126:
[----:B------:R-:W-:Y:S05]  /*4a30*/  BSYNC.RECONVERGENT B1 ;  /* 0x0000000000017941 */ /* 0x000fea0003800200 */
.L_x_124:
        /* <DEDUP_REMOVED lines=14> */
.L_x_128:
[----:B------:R-:W-:Y:S05]  /*4b20*/  BSYNC.RECONVERGENT B7 ;  /* 0x0000000000077941 */ /* 0x000fea0003800200 */
.L_x_127:
        /* <DEDUP_REMOVED lines=19> */
.L_x_130:
[----:B------:R-:W-:Y:S05]  /*4c60*/  BSYNC.RECONVERGENT B7 ;  /* 0x0000000000077941 */ /* 0x000fea0003800200 */
.L_x_129:
[----:B------:R-:W-:-:S04]  /*4c70*/  FSETP.GT.AND P0, PT, R6, R35, PT ;  /* 0x000000230600720b */ /* 0x000fc80003f04000 */
[----:B------:R-:W-:-:S04]  /*4c80*/  FSETP.LT.OR P0, PT, R6, 0.0010000000474974513054, P0 ;  /* 0x3a83126f0600780b */ /* 0x000fc80000701400 */
[----:B------:R-:W-:-:S09]  /*4c90*/  FSEL R36, R37, R6, P0 ;  /* 0x0000000625247208 */ /* 0x000fd20000000000 */
.L_x_123:
[----:B------:R-:W-:Y:S05]  /*4ca0*/  BSYNC.RECONVERGENT B6 ;  /* 0x0000000000067941 */ /* 0x000fea0003800200 */
.L_x_122:
        /* <DEDUP_REMOVED lines=8> */
[----:B------:R-:W-:Y:S01]  /*4d30*/  FFMA R67, R40, 0.89553344249725341797, R10 ;  /* 0x3f6541ae28437823 */ /* 0x000fe2000000000a */
[-C--:B------:R-:W-:Y:S02]  /*4d40*/  FSEL R40, R35, R36.reuse, P0 ;  /* 0x0000002423287208 */ /* 0x080fe40000000000 */
[----:B------:R-:W-:Y:S01]  /*4d50*/  MOV R35, R36 ;  /* 0x0000002400237202 */ /* 0x000fe20000000f00 */
[----:B--2---:R-:W-:Y:S01]  /*4d60*/  FADD R6, R69, -R6 ;  /* 0x8000000645067221 */ /* 0x004fe20000000000 */
[----:B---3--:R-:W-:-:S03]  /*4d70*/  FADD R4, R67, -R4 ;  /* 0x8000000443047221 */ /* 0x008fc60000000000 */
[----:B------:R-:W-:Y:S01]  /*4d80*/  FMUL R67, R6, R6 ;  /* 0x0000000606437220 */ /* 0x000fe20000400000 */
[----:B----4-:R-:W-:-:S03]  /*4d90*/  FADD R8, R8, -R33 ;  /* 0x8000002108087221 */ /* 0x010fc60000000000 */
[----:B------:R-:W-:Y:S01]  /*4da0*/  FFMA R67, R4, R4, R67 ;  /* 0x0000000404437223 */ /* 0x000fe20000000043 */
[----:B------:R-:W-:-:S03]  /*4db0*/  FMUL R33, R6, -0.19900743663311004639 ;  /* 0xbe4bc89b06217820 */ /* 0x000fc60000400000 */
[----:B------:R-:W-:Y:S01]  /*4dc0*/  FFMA R6, R8, R8, R67 ;  /* 0x0000000808067223 */ /* 0x000fe20000000043 */
[----:B------:R-:W-:-:S03]  /*4dd0*/  FFMA R33, R4, 0.89553344249725341797, R33 ;  /* 0x3f6541ae04217823 */ /* 0x000fc60000000021 */
[----:B-----5:R-:W-:Y:S01]  /*4de0*/  FFMA R37, -R37, R37, R6 ;  /* 0x0000002525257223 */ /* 0x020fe20000000106 */
[----:B------:R-:W-:-:S03]  /*4df0*/  FFMA R8, R8, -0.39801487326622009277, R33 ;  /* 0xbecbc89b08087823 */ /* 0x000fc60000000021 */
        /* <DEDUP_REMOVED lines=13> */
.L_x_134:
[----:B-1----:R-:W-:Y:S01]  /*4ed0*/  FMUL.FTZ R33, R68, R35 ;  /* 0x0000002344217220 */ /* 0x002fe20000410000 */
[----:B------:R-:W-:-:S03]  /*4ee0*/  FMUL.FTZ R6, R35, 0.5 ;  /* 0x3f00000023067820 */ /* 0x000fc60000410000 */
[----:B------:R-:W-:-:S04]  /*4ef0*/  FFMA R4, -R33, R33, R68 ;  /* 0x0000002121047223 */ /* 0x000fc80000000144 */
[----:B------:R-:W-:-:S07]  /*4f00*/  FFMA R33, R4, R6, R33 ;  /* 0x0000000604217223 */ /* 0x000fce0000000021 */
.L_x_135:
[----:B------:R-:W-:Y:S05]  /*4f10*/  BSYNC.RECONVERGENT B1 ;  /* 0x0000000000017941 */ /* 0x000fea0003800200 */
.L_x_133:
        /* <DEDUP_REMOVED lines=14> */
[----:B------:R-:W-:-:S07]  /*5000*/  MOV R35, R6 ;  /* 0x0000000600237202 */ /* 0x000fce0000000f00 */
.L_x_137:
[----:B------:R-:W-:Y:S05]  /*5010*/  BSYNC.RECONVERGENT B7 ;  /* 0x0000000000077941 */ /* 0x000fea0003800200 */
.L_x_136:
        /* <DEDUP_REMOVED lines=18> */
.L_x_139:
[----:B------:R-:W-:Y:S05]  /*5140*/  BSYNC.RECONVERGENT B7 ;  /* 0x0000000000077941 */ /* 0x000fea0003800200 */
.L_x_138:
[----:B------:R-:W-:-:S04]  /*5150*/  FSETP.GT.AND P3, PT, R6, R40, PT ;  /* 0x000000280600720b */ /* 0x000fc80003f64000 */
[----:B------:R-:W-:-:S04]  /*5160*/  FSETP.LT.OR P3, PT, R6, 0.0010000000474974513054, P3 ;  /* 0x3a83126f0600780b */ /* 0x000fc80001f61400 */
[----:B------:R-:W-:-:S09]  /*5170*/  FSEL R35, R36, R6, P3 ;  /* 0x0000000624237208 */ /* 0x000fd20001800000 */
.L_x_132:
[----:B------:R-:W-:Y:S05]  /*5180*/  BSYNC.RECONVERGENT B6 ;  /* 0x0000000000067941 */ /* 0x000fea0003800200 */
.L_x_131:
[----:B------:R-:W-:Y:S02]  /*5190*/  ISETP.NE.AND P4, PT, R39, RZ, PT ;  /* 0x000000ff2700720c */ /* 0x000fe40003f85270 */
[----:B------:R-:W-:Y:S02]  /*51a0*/  SEL R5, R5, 0x1, P2 ;  /* 0x0000000105057807 */ /* 0x000fe40001000000 */
[----:B------:R-:W-:Y:S02]  /*51b0*/  FSEL R36, R40, R35, P3 ;  /* 0x0000002328247208 */ /* 0x000fe40001800000 */
[----:B------:R-:W-:-:S04]  /*51c0*/  SEL R5, R5, 0x1, P1 ;  /* 0x0000000105057807 */ /* 0x000fc80000800000 */
[----:B------:R-:W-:-:S04]  /*51d0*/  SEL R5, R5, 0x1, P0 ;  /* 0x0000000105057807 */ /* 0x000fc80000000000 */
[----:B------:R-:W-:Y:S01]  /*51e0*/  SEL R5, R5, 0x1, P3 ;  /* 0x0000000105057807 */ /* 0x000fe20001800000 */
[----:B------:R-:W-:Y:S06]  /*51f0*/  @P4 BRA `(.L_x_140) ;  /* 0xffffffe800e84947 */ /* 0x000fec000383ffff */
.L_x_103:
[----:B------:R-:W-:Y:S05]  /*5200*/  BSYNC.RECONVERGENT B3 ;  /* 0x0000000000037941 */ /* 0x000fea0003800200 */
.L_x_102:
        /* <DEDUP_REMOVED lines=10> */
[----:B------:R-:W-:Y:S01]  /*52b0*/  IMAD.MOV.U32 R40, RZ, RZ, 0x3c23d70a ;  /* 0x3c23d70aff287424 */ /* 0x000fe200078e00ff */
[----:B------:R-:W-:Y:S01]  /*52c0*/  BSSY.RECONVERGENT B3, `(.L_x_141) ;  /* 0x0000048000037945 */ /* 0x000fe20003800200 */
[----:B------:R-:W-:-:S02]  /*52d0*/  PLOP3.LUT P0, PT, PT, PT, PT, 0x80, 0x8 ;  /* 0x000000000008781c */ /* 0x000fc40003f0f070 */
[C---:B------:R-:W-:Y:S01]  /*52e0*/  FFMA R0, R40.reuse, -0.19900743663311004639, R11 ;  /* 0xbe4bc89b28007823 */ /* 0x040fe2000000000b */
[----:B------:R-:W-:-:S03]  /*52f0*/  FFMA R3, R40, 0.89553344249725341797, R10 ;  /* 0x3f6541ae28037823 */ /* 0x000fc6000000000a */
[----:B--2---:R-:W-:Y:S01]  /*5300*/  FADD R37, -R33, R0 ;  /* 0x0000000021257221 */ /* 0x004fe20000000100 */
[----:B------:R-:W-:Y:S01]  /*5310*/  FFMA R33, R40, -0.39801487326622009277, R9 ;  /* 0xbecbc89b28217823 */ /* 0x000fe20000000009 */
[----:B---3--:R-:W-:Y:S02]  /*5320*/  FADD R6, -R6, R3 ;  /* 0x0000000306067221 */ /* 0x008fe40000000100 */
[C---:B------:R-:W-:Y:S01]  /*5330*/  FMUL R47, R37.reuse, R37 ;  /* 0x00000025252f7220 */ /* 0x040fe20000400000 */
[----:B------:R-:W-:Y:S01]  /*5340*/  FMUL R37, R37, -0.19900743663311004639 ;  /* 0xbe4bc89b25257820 */ /* 0x000fe20000400000 */
[----:B----4-:R-:W-:Y:S02]  /*5350*/  FADD R4, -R4, R33 ;  /* 0x0000002104047221 */ /* 0x010fe40000000100 */
[C---:B------:R-:W-:Y:S01]  /*5360*/  FFMA R47, R6.reuse, R6, R47 ;  /* 0x00000006062f7223 */ /* 0x040fe2000000002f */
[----:B------:R-:W-:-:S03]  /*5370*/  FFMA R37, R6, 0.89553344249725341797, R37 ;  /* 0x3f6541ae06257823 */ /* 0x000fc60000000025 */
[C---:B------:R-:W-:Y:S01]  /*5380*/  FFMA R47, R4.reuse, R4, R47 ;  /* 0x00000004042f7223 */ /* 0x040fe2000000002f */
[----:B------:R-:W-:-:S03]  /*5390*/  FFMA R37, R4, -0.39801487326622009277, R37 ;  /* 0xbecbc89b04257823 */ /* 0x000fc60000000025 */
[----:B------:R-:W-:Y:S01]  /*53a0*/  FFMA R47, -R8, R8, R47 ;  /* 0x00000008082f7223 */ /* 0x000fe2000000012f */
[----:B------:R-:W-:-:S03]  /*53b0*/  MOV R8, R35 ;  /* 0x0000002300087202 */ /* 0x000fc60000000f00 */
        /* <DEDUP_REMOVED lines=13> */
.L_x_144:
[----:B-1----:R-:W-:Y:S01]  /*5490*/  FMUL.FTZ R40, R68, R47 ;  /* 0x0000002f44287220 */ /* 0x002fe20000410000 */
[----:B------:R-:W-:-:S03]  /*54a0*/  FMUL.FTZ R4, R47, 0.5 ;  /* 0x3f0000002f047820 */ /* 0x000fc60000410000 */
[----:B------:R-:W-:-:S04]  /*54b0*/  FFMA R47, -R40, R40, R68 ;  /* 0x00000028282f7223 */ /* 0x000fc80000000144 */
[----:B------:R-:W-:-:S07]  /*54c0*/  FFMA R40, R47, R4, R40 ;  /* 0x000000042f287223 */ /* 0x000fce0000000028 */
.L_x_145:
[----:B------:R-:W-:Y:S05]  /*54d0*/  BSYNC.RECONVERGENT B1 ;  /* 0x0000000000017941 */ /* 0x000fea0003800200 */
.L_x_143:
        /* <DEDUP_REMOVED lines=14> */
.L_x_147:
[----:B------:R-:W-:Y:S05]  /*55c0*/  BSYNC.RECONVERGENT B6 ;  /* 0x0000000000067941 */ /* 0x000fea0003800200 */
.L_x_146:
        /* <DEDUP_REMOVED lines=19> */
.L_x_149:
[----:B------:R-:W-:Y:S05]  /*5700*/  BSYNC.RECONVERGENT B6 ;  /* 0x0000000000067941 */ /* 0x000fea0003800200 */
.L_x_148:
[----:B------:R-:W-:-:S04]  /*5710*/  FSETP.GT.AND P0, PT, R6, R36, PT ;  /* 0x000000240600720b */ /* 0x000fc80003f04000 */
[----:B------:R-:W-:-:S04]  /*5720*/  FSETP.LT.OR P0, PT, R6, 0.0010000000474974513054, P0 ;  /* 0x3a83126f0600780b */ /* 0x000fc80000701400 */
[----:B------:R-:W-:-:S09]  /*5730*/  FSEL R8, R35, R6, P0 ;  /* 0x0000000623087208 */ /* 0x000fd20000000000 */
.L_x_142:
[----:B------:R-:W-:Y:S05]  /*5740*/  BSYNC.RECONVERGENT B3 ;  /* 0x0000000000037941 */ /* 0x000fea0003800200 */
.L_x_141:
[----:B------:R-:W-:Y:S02]  /*5750*/  ISETP.NE.AND P1, PT, R2, 0x1, PT ;  /* 0x000000010200780c */ /* 0x000fe40003f25270 */
[----:B------:R-:W-:Y:S02]  /*5760*/  SEL R5, R5, 0x1, P0 ;  /* 0x0000000105057807 */ /* 0x000fe40000000000 */
[----:B------:R-:W-:-:S09]  /*5770*/  FSEL R36, R36, R8, P0 ;  /* 0x0000000824247208 */ /* 0x000fd20000000000 */
[----:B------:R-:W-:Y:S05]  /*5780*/  @!P1 BRA `(.L_x_100) ;  /* 0x0000000800909947 */ /* 0x000fea0003800000 */
[----:B------:R-:W2:Y:S04]  /*5790*/  LDG.E.CONSTANT R35, desc[UR6][R38.64+0x2c] ;  /* 0x00002c0626237981 */ /* 0x000ea8000c1e9900 */
[----:B------:R-:W3:Y:S04]  /*57a0*/  LDG.E.CONSTANT R6, desc[UR6][R38.64+0x28] ;  /* 0x0000280626067981 */ /* 0x000ee8000c1e9900 */
[----:B------:R-:W4:Y:S04]  /*57b0*/  LDG.E.CONSTANT R4, desc[UR6][R38.64+0x24] ;  /* 0x0000240626047981 */ /* 0x000f28000c1e9900 */
[----:B------:R-:W5:Y:S01]  /*57c0*/  LDG.E.CONSTANT R37, desc[UR6][R38.64+0x30] ;  /* 0x0000300626257981 */ /* 0x000f62000c1e9900 */
[----:B------:R-:W-:Y:S01]  /*57d0*/  BSSY.RECONVERGENT B3, `(.L_x_150) ;  /* 0x0000045000037945 */ /* 0x000fe20003800200 */
[----:B------:R-:W-:Y:S01]  /*57e0*/  PLOP3.LUT P0, PT, PT, PT, PT, 0x80, 0x8 ;  /* 0x000000000008781c */ /* 0x000fe20003f0f070 */
[----:B--2---:R-:W-:Y:S01]  /*57f0*/  FADD R35, R0, -R35 ;  /* 0x8000002300237221 */ /* 0x004fe20000000000 */
[----:B---3--:R-:W-:-:S03]  /*5800*/  FADD R6, R3, -R6 ;  /* 0x8000000603067221 */ /* 0x008fc60000000000 */
[C---:B------:R-:W-:Y:S01]  /*5810*/  FMUL R47, R35.reuse, R35 ;  /* 0x00000023232f7220 */ /* 0x040fe20000400000 */
[----:B------:R-:W-:Y:S01]  /*5820*/  FMUL R35, R35, -0.19900743663311004639 ;  /* 0xbe4bc89b23237820 */ /* 0x000fe20000400000 */
[----:B----4-:R-:W-:Y:S02]  /*5830*/  FADD R4, R33, -R4 ;  /* 0x8000000421047221 */ /* 0x010fe40000000000 */
[C---:B------:R-:W-:Y:S01]  /*5840*/  FFMA R47, R6.reuse, R6, R47 ;  /* 0x00000006062f7223 */ /* 0x040fe2000000002f */
[----:B------:R-:W-:-:S03]  /*5850*/  FFMA R35, R6, 0.89553344249725341797, R35 ;  /* 0x3f6541ae06237823 */ /* 0x000fc60000000023 */
[C---:B------:R-:W-:Y:S01]  /*5860*/  FFMA R40, R4.reuse, R4, R47 ;  /* 0x0000000404287223 */ /* 0x040fe2000000002f */
[----:B------:R-:W-:-:S03]  /*5870*/  FFMA R35, R4, -0.39801487326622009277, R35 ;  /* 0xbecbc89b04237823 */ /* 0x000fc60000000023 */
[----:B-----5:R-:W-:-:S04]  /*5880*/  FFMA R37, -R37, R37, R40 ;  /* 0x0000002525257223 */ /* 0x020fc80000000128 */
[----:B------:R-:W-:Y:S01]  /*5890*/  FMUL R4, R37, R60 ;  /* 0x0000003c25047220 */ /* 0x000fe20000400000 */
[----:B------:R-:W-:-:S03]  /*58a0*/  MOV R37, R8 ;  /* 0x0000000800257202 */ /* 0x000fc60000000f00 */
        /* <DEDUP_REMOVED lines=12> */
.L_x_153:
[----:B-1----:R-:W-:Y:S01]  /*5970*/  FMUL.FTZ R40, R68, R37 ;  /* 0x0000002544287220 */ /* 0x002fe20000410000 */
[----:B------:R-:W-:-:S03]  /*5980*/  FMUL.FTZ R4, R37, 0.5 ;  /* 0x3f00000025047820 */ /* 0x000fc60000410000 */
[----:B------:R-:W-:-:S04]  /*5990*/  FFMA R37, -R40, R40, R68 ;  /* 0x0000002828257223 */ /* 0x000fc80000000144 */
[----:B------:R-:W-:-:S07]  /*59a0*/  FFMA R40, R37, R4, R40 ;  /* 0x0000000425287223 */ /* 0x000fce0000000028 */
.L_x_154:
[----:B------:R-:W-:Y:S05]  /*59b0*/  BSYNC.RECONVERGENT B1 ;  /* 0x0000000000017941 */ /* 0x000fea0003800200 */
.L_x_152:
        /* <DEDUP_REMOVED lines=10> */
[----:B------:R-:W-:Y:S01]  /*5a60*/  IMAD.MOV.U32 R6, RZ, RZ, R42 ;  /* 0x000000ffff067224 */ /* 0x000fe200078e002a */
[----:B------:R-:W-:Y:S02]  /*5a70*/  MOV R4, R60 ;  /* 0x0000003c00047202 */ /* 0x000fe40000000f00 */
[----:B------:R-:W-:-:S07]  /*5a80*/  MOV R68, 0x5aa0 ;  /* 0x00005aa000447802 */ /* 0x000fce0000000f00 */
[----:B------:R-:W-:Y:S05]  /*5a90*/  CALL.REL.NOINC `($__internal_2_$__cuda_sm3x_div_rn_noftz_f32_slowpath) ;  /* 0x0000002000f07944 */ /* 0x000fea0003c00000 */
[----:B------:R-:W-:-:S07]  /*5aa0*/  MOV R37, R6 ;  /* 0x0000000600257202 */ /* 0x000fce0000000f00 */
.L_x_156:
[----:B------:R-:W-:Y:S05]  /*5ab0*/  BSYNC.RECONVERGENT B6 ;  /* 0x0000000000067941 */ /* 0x000fea0003800200 */
.L_x_155:
        /* <DEDUP_REMOVED lines=18> */
.L_x_158:
[----:B------:R-:W-:Y:S05]  /*5be0*/  BSYNC.RECONVERGENT B6 ;  /* 0x0000000000067941 */ /* 0x000fea0003800200 */
.L_x_157:
[----:B------:R-:W-:-:S04]  /*5bf0*/  FSETP.GT.AND P0, PT, R6, R36, PT ;  /* 0x000000240600720b */ /* 0x000fc80003f04000 */
[----:B------:R-:W-:-:S04]  /*5c00*/  FSETP.LT.OR P0, PT, R6, 0.0010000000474974513054, P0 ;  /* 0x3a83126f0600780b */ /* 0x000fc80000701400 */
[----:B------:R-:W-:-:S09]  /*5c10*/  FSEL R37, R8, R6, P0 ;  /* 0x0000000608257208 */ /* 0x000fd20000000000 */
.L_x_151:
[----:B------:R-:W-:Y:S05]  /*5c20*/  BSYNC.RECONVERGENT B3 ;  /* 0x0000000000037941 */ /* 0x000fea0003800200 */
.L_x_150:
[----:B------:R-:W-:Y:S02]  /*5c30*/  ISETP.NE.AND P1, PT, R2, 0x2, PT ;  /* 0x000000020200780c */ /* 0x000fe40003f25270 */
[----:B------:R-:W-:Y:S02]  /*5c40*/  SEL R5, R5, 0x1, P0 ;  /* 0x0000000105057807 */ /* 0x000fe40000000000 */
[-C--:B------:R-:W-:Y:S02]  /*5c50*/  FSEL R36, R36, R37.reuse, P0 ;  /* 0x0000002524247208 */ /* 0x080fe40000000000 */
[----:B------:R-:W-:-:S07]  /*5c60*/  MOV R8, R37 ;  /* 0x0000002500087202 */ /* 0x000fce0000000f00 */
[----:B------:R-:W-:Y:S05]  /*5c70*/  @!P1 BRA `(.L_x_100) ;  /* 0x0000000400549947 */ /* 0x000fea0003800000 */
[----:B------:R-:W2:Y:S04]  /*5c80*/  LDG.E.CONSTANT R35, desc[UR6][R38.64+0x50] ;  /* 0x0000500626237981 */ /* 0x000ea8000c1e9900 */
[----:B------:R-:W3:Y:S04]  /*5c90*/  LDG.E.CONSTANT R4, desc[UR6][R38.64+0x4c] ;  /* 0x00004c0626047981 */ /* 0x000ee8000c1e9900 */
[----:B------:R-:W4:Y:S04]  /*5ca0*/  LDG.E.CONSTANT R2, desc[UR6][R38.64+0x48] ;  /* 0x0000480626027981 */ /* 0x000f28000c1e9900 */
[----:B------:R-:W5:Y:S01]  /*5cb0*/  LDG.E.CONSTANT R6, desc[UR6][R38.64+0x54] ;  /* 0x0000540626067981 */ /* 0x000f62000c1e9900 */
[----:B------:R-:W-:Y:S01]  /*5cc0*/  BSSY.RECONVERGENT B3, `(.L_x_159) ;  /* 0x0000045000037945 */ /* 0x000fe20003800200 */
[----:B------:R-:W-:-:S02]  /*5cd0*/  PLOP3.LUT P0, PT, PT, PT, PT, 0x80, 0x8 ;  /* 0x000000000008781c */ /* 0x000fc40003f0f070 */
[----:B------:R-:W-:Y:S01]  /*5ce0*/  MOV R8, R37 ;  /* 0x0000002500087202 */ /* 0x000fe20000000f00 */
        /* <DEDUP_REMOVED lines=23> */
.L_x_162:
[----:B-1----:R-:W-:Y:S01]  /*5e60*/  FMUL.FTZ R3, R68, R33 ;  /* 0x0000002144037220 */ /* 0x002fe20000410000 */
[----:B------:R-:W-:-:S03]  /*5e70*/  FMUL.FTZ R4, R33, 0.5 ;  /* 0x3f00000021047820 */ /* 0x000fc60000410000 */
[----:B------:R-:W-:-:S04]  /*5e80*/  FFMA R2, -R3, R3, R68 ;  /* 0x0000000303027223 */ /* 0x000fc80000000144 */
[----:B------:R-:W-:-:S07]  /*5e90*/  FFMA R3, R2, R4, R3 ;  /* 0x0000000402037223 */ /* 0x000fce0000000003 */
.L_x_163:
[----:B------:R-:W-:Y:S05]  /*5ea0*/  BSYNC.RECONVERGENT B1 ;  /* 0x0000000000017941 */ /* 0x000fea0003800200 */
.L_x_161:
        /* <DEDUP_REMOVED lines=14> */
.L_x_165:
[----:B------:R-:W-:Y:S05]  /*5f90*/  BSYNC.RECONVERGENT B6 ;  /* 0x0000000000067941 */ /* 0x000fea0003800200 */
.L_x_164:
        /* <DEDUP_REMOVED lines=19> */
.L_x_167:
[----:B------:R-:W-:Y:S05]  /*60d0*/  BSYNC.RECONVERGENT B6 ;  /* 0x0000000000067941 */ /* 0x000fea0003800200 */
.L_x_166:
[----:B------:R-:W-:-:S04]  /*60e0*/  FSETP.GT.AND P0, PT, R6, R36, PT ;  /* 0x000000240600720b */ /* 0x000fc80003f04000 */
[----:B------:R-:W-:-:S04]  /*60f0*/  FSETP.LT.OR P0, PT, R6, 0.0010000000474974513054, P0 ;  /* 0x3a83126f0600780b */ /* 0x000fc80000701400 */
[----:B------:R-:W-:-:S09]  /*6100*/  FSEL R8, R37, R6, P0 ;  /* 0x0000000625087208 */ /* 0x000fd20000000000 */
.L_x_160:
[----:B------:R-:W-:Y:S05]  /*6110*/  BSYNC.RECONVERGENT B3 ;  /* 0x0000000000037941 */ /* 0x000fea0003800200 */
.L_x_159:
[----:B------:R-:W-:Y:S02]  /*6120*/  SEL R5, R5, 0x1, P0 ;  /* 0x0000000105057807 */ /* 0x000fe40000000000 */
[----:B------:R-:W-:Y:S01]  /*6130*/  FSEL R36, R36, R8, P0 ;  /* 0x0000000824247208 */ /* 0x000fe20000000000 */
[----:B------:R-:W-:Y:S06]  /*6140*/  BRA `(.L_x_100) ;  /* 0x0000000000207947 */ /* 0x000fec0003800000 */
.L_x_101:
        /* <DEDUP_REMOVED lines=8> */
.L_x_100:
[----:B------:R-:W-:Y:S05]  /*61d0*/  BSYNC.RECONVERGENT B4 ;  /* 0x0000000000047941 */ /* 0x000fea0003800200 */
.L_x_99:
[----:B------:R-:W-:-:S13]  /*61e0*/  ISETP.GT.AND P0, PT, R20, RZ, PT ;  /* 0x000000ff1400720c */ /* 0x000fda0003f04270 */
[----:B------:R-:W-:Y:S05]  /*61f0*/  @P0 BRA `(.L_x_168) ;  /* 0xffffffd800100947 */ /* 0x000fea000383ffff */
[----:B------:R-:W-:Y:S05]  /*6200*/  BSYNC.RECONVERGENT B5 ;  /* 0x0000000000057941 */ /* 0x000fea0003800200 */
.L_x_98:
[----:B------:R-:W-:-:S04]  /*6210*/  LOP3.LUT P0, RZ, R5, 0xff, RZ, 0xc0, !PT ;  /* 0x000000ff05ff7812 */ /* 0x000fc8000780c0ff */
[----:B------:R-:W-:-:S09]  /*6220*/  FSEL R7, R36, R7, P0 ;  /* 0x0000000724077208 */ /* 0x000fd20000000000 */
.L_x_97:
[----:B0-----:R-:W-:Y:S01]  /*6230*/  HFMA2 R3, -RZ, RZ, 1.0341796875, -112.625 ;  /* 0x3c23d70aff037431 */ /* 0x001fe200000001ff */
[----:B-----5:R-:W-:Y:S01]  /*6240*/  MOV R0, 0x3f6541ae ;  /* 0x3f6541ae00007802 */ /* 0x020fe20000000f00 */
[----:B------:R-:W-:Y:S01]  /*6250*/  HFMA2 R5, -RZ, RZ, 1.888671875, -6636 ;  /* 0x3f8eee7bff057431 */ /* 0x000fe200000001ff */
[----:B------:R-:W-:Y:S01]  /*6260*/  BSSY.RECONVERGENT B3, `(.L_x_169) ;  /* 0x000000f000037945 */ /* 0x000fe20003800200 */
[----:B------:R-:W-:Y:S01]  /*6270*/  FSETP.LT.AND P0, PT, R7, 1.00000001504746621988e+30, P0 ;  /* 0x7149f2ca0700780b */ /* 0x000fe20000701000 */
[----:B------:R-:W-:Y:S02]  /*6280*/  FFMA R6, R3, 0.89553344249725341797, R10 ;  /* 0x3f6541ae03067823 */ /* 0x000fe4000000000a */
[-C--:B------:R-:W-:Y:S02]  /*6290*/  FFMA R0, -R0, R5.reuse, 1 ;  /* 0x3f80000000007423 */ /* 0x080fe40000000105 */
[----:B------:R-:W0:Y:S02]  /*62a0*/  FCHK P1, -R6, 0.89553344249725341797 ;  /* 0x3f6541ae06007902 */ /* 0x000e240000020100 */
[----:B------:R-:W-:-:S04]  /*62b0*/  FFMA R3, R0, R5, 1.1166528463363647461 ;  /* 0x3f8eee7b00037423 */ /* 0x000fc80000000005 */
[----:B------:R-:W-:-:S04]  /*62c0*/  FFMA R0, -R6, R3, RZ ;  /* 0x0000000306007223 */ /* 0x000fc800000001ff */
[----:B------:R-:W-:-:S04]  /*62d0*/  FFMA R2, R0, -0.89553344249725341797, -R6 ;  /* 0xbf6541ae00027823 */ /* 0x000fc80000000806 */
[----:B------:R-:W-:Y:S01]  /*62e0*/  FFMA R0, R3, R2, R0 ;  /* 0x0000000203007223 */ /* 0x000fe20000000000 */
[----:B0-----:R-:W-:Y:S06]  /*62f0*/  @!P1 BRA `(.L_x_170) ;  /* 0x0000000000149947 */ /* 0x001fec0003800000 */
[----:B------:R-:W-:Y:S01]  /*6300*/  FADD R6, -R6, -RZ ;  /* 0x800000ff06067221 */ /* 0x000fe20000000100 */
[----:B------:R-:W-:Y:S02]  /*6310*/  MOV R4, 0x3f6541ae ;  /* 0x3f6541ae00047802 */ /* 0x000fe40000000f00 */
[----:B------:R-:W-:-:S07]  /*6320*/  MOV R68, 0x6340 ;  /* 0x0000634000447802 */ /* 0x000fce0000000f00 */
[----:B-1----:R-:W-:Y:S05]  /*6330*/  CALL.REL.NOINC `($__internal_2_$__cuda_sm3x_div_rn_noftz_f32_slowpath) ;  /* 0x0000001800c87944 */ /* 0x002fea0003c00000 */
[----:B------:R-:W-:-:S07]  /*6340*/  MOV R0, R6 ;  /* 0x0000000600007202 */ /* 0x000fce0000000f00 */
.L_x_170:
[----:B------:R-:W-:Y:S05]  /*6350*/  BSYNC.RECONVERGENT B3 ;  /* 0x0000000000037941 */ /* 0x000fea0003800200 */
.L_x_169:
[----:B------:R-:W-:Y:S01]  /*6360*/  FSEL R3, R7, 1.00000001504746621988e+30, P0 ;  /* 0x7149f2ca07037808 */ /* 0x000fe20000000000 */
[----:B------:R-:W-:Y:S01]  /*6370*/  FMUL R2, R14, -0.19900743663311004639 ;  /* 0xbe4bc89b0e027820 */ /* 0x000fe20000400000 */
[----:B------:R-:W-:Y:S02]  /*6380*/  BSSY.RECONVERGENT B1, `(.L_x_171) ;  /* 0x000008b000017945 */ /* 0x000fe40003800200 */
[----:B------:R-:W-:Y:S01]  /*6390*/  FSETP.GT.AND P1, PT, R0, R3, PT ;  /* 0x000000030000720b */ /* 0x000fe20003f24000 */
[----:B------:R-:W-:-:S03]  /*63a0*/  FFMA R3, R13, 0.89553344249725341797, R2 ;  /* 0x3f6541ae0d037823 */ /* 0x000fc60000000002 */
[----:B------:R-:W-:Y:S01]  /*63b0*/  FSETP.GEU.AND P1, PT, R0, 0.0010000000474974513054, !P1 ;  /* 0x3a83126f0000780b */ /* 0x000fe20004f2e000 */
[----:B------:R-:W-:-:S03]  /*63c0*/  FFMA R3, R12, -0.39801487326622009277, R3 ;  /* 0xbecbc89b0c037823 */ /* 0x000fc60000000003 */
[----:B------:R-:W-:Y:S02]  /*63d0*/  PLOP3.LUT P1, PT, P1, P0, PT, 0xf8, 0x8f ;  /* 0x00000000008f781c */ /* 0x000fe40000f21f70 */
[----:B------:R-:W-:Y:S02]  /*63e0*/  FMNMX R3, RZ, R3, !PT ;  /* 0x00000003ff037209 */ /* 0x000fe40007800000 */
[----:B------:R-:W-:Y:S02]  /*63f0*/  FSEL R0, RZ, 1, P1 ;  /* 0x3f800000ff007808 */ /* 0x000fe40000800000 */
[----:B------:R-:W-:-:S03]  /*6400*/  FSETP.GT.AND P0, PT, R18, 0.5, PT ;  /* 0x3f0000001200780b */ /* 0x000fc60003f04000 */
[----:B------:R-:W-:-:S04]  /*6410*/  FMUL R0, R0, R3 ;  /* 0x0000000300007220 */ /* 0x000fc80000400000 */
[C---:B------:R-:W-:Y:S01]  /*6420*/  FMUL R2, R0.reuse, 3 ;  /* 0x4040000000027820 */ /* 0x040fe20000400000 */
[C---:B------:R-:W-:Y:S01]  /*6430*/  FMUL R3, R0.reuse, 2.7999999523162841797 ;  /* 0x4033333300037820 */ /* 0x040fe20000400000 */
[----:B------:R-:W-:Y:S02]  /*6440*/  FMUL R0, R0, 2.5 ;  /* 0x4020000000007820 */ /* 0x000fe40000400000 */
[----:B------:R-:W-:Y:S01]  /*6450*/  FMUL R2, R15, R2 ;  /* 0x000000020f027220 */ /* 0x000fe20000400000 */
[----:B------:R-:W-:Y:S01]  /*6460*/  FMUL R3, R16, R3 ;  /* 0x0000000310037220 */ /* 0x000fe20000400000 */
[----:B------:R-:W-:Y:S02]  /*6470*/  FMUL R0, R17, R0 ;  /* 0x0000000011007220 */ /* 0x000fe40000400000 */
[----:B------:R-:W-:Y:S01]  /*6480*/  FFMA R49, R2, R50, R49 ;  /* 0x0000003202317223 */ /* 0x000fe20000000031 */
[----:B------:R-:W-:Y:S01]  /*6490*/  FFMA R48, R3, R41, R48 ;  /* 0x0000002903307223 */ /* 0x000fe20000000030 */
[----:B------:R-:W-:Y:S01]  /*64a0*/  FFMA R43, R0, R44, R43 ;  /* 0x0000002c002b7223 */ /* 0x000fe2000000002b */
[----:B------:R-:W-:Y:S06]  /*64b0*/  @P0 BRA `(.L_x_172) ;  /* 0x0000000000f00947 */ /* 0x000fec0003800000 */
[----:B------:R-:W-:Y:S01]  /*64c0*/  SHF.L.U32 R3, R56, 0xd, RZ ;  /* 0x0000000d38037819 */ /* 0x000fe200000006ff */
[----:B------:R-:W-:Y:S01]  /*64d0*/  HFMA2 R33, -RZ, RZ, 2, 0 ;  /* 0x40000000ff217431 */ /* 0x000fe200000001ff */
[----:B------:R-:W-:Y:S02]  /*64e0*/  BSSY.RECONVERGENT B2, `(.L_x_173) ;  /* 0x000001e000027945 */ /* 0x000fe40003800200 */
[----:B------:R-:W-:-:S04]  /*64f0*/  LOP3.LUT R3, R3, R56, RZ, 0x3c, !PT ;  /* 0x0000003803037212 */ /* 0x000fc800078e3cff */
[----:B------:R-:W-:-:S04]  /*6500*/  SHF.R.U32.HI R0, RZ, 0x11, R3 ;  /* 0x00000011ff007819 */ /* 0x000fc80000011603 */
[----:B------:R-:W-:-:S04]  /*6510*/  LOP3.LUT R0, R0, R3, RZ, 0x3c, !PT ;  /* 0x0000000300007212 */ /* 0x000fc800078e3cff */
[----:B------:R-:W-:-:S04]  /*6520*/  SHF.L.U32 R3, R0, 0x5, RZ ;  /* 0x0000000500037819 */ /* 0x000fc800000006ff */
[----:B------:R-:W-:-:S04]  /*6530*/  LOP3.LUT R3, R3, R0, RZ, 0x3c, !PT ;  /* 0x0000000003037212 */ /* 0x000fc800078e3cff */
[C---:B------:R-:W-:Y:S01]  /*6540*/  LEA.HI R0, R3.reuse, 0x3f800000, RZ, 0x17 ;  /* 0x3f80000003007811 */ /* 0x040fe200078fb8ff */
[----:B------:R-:W-:-:S04]  /*6550*/  IMAD.SHL.U32 R2, R3, 0x2000, RZ ;  /* 0x0000200003027824 */ /* 0x000fc800078e00ff */
[----:B------:R-:W-:Y:S01]  /*6560*/  FADD R0, R0, -1 ;  /* 0xbf80000000007421 */ /* 0x000fe20000000000 */
[----:B------:R-:W-:-:S03]  /*6570*/  LOP3.LUT R2, R2, R3, RZ, 0x3c, !PT ;  /* 0x0000000302027212 */ /* 0x000fc600078e3cff */
[----:B------:R-:W-:Y:S01]  /*6580*/  FFMA R33, R0, R33, -1 ;  /* 0xbf80000000217423 */ /* 0x000fe20000000021 */
[----:B------:R-:W-:-:S03]  /*6590*/  SHF.R.U32.HI R3, RZ, 0x11, R2 ;  /* 0x00000011ff037819 */ /* 0x000fc60000011602 */
[----:B------:R-:W-:Y:S01]  /*65a0*/  FFMA R68, -R33, R33, 1 ;  /* 0x3f80000021447423 */ /* 0x000fe20000000121 */
[----:B------:R-:W-:-:S04]  /*65b0*/  LOP3.LUT R3, R3, R2, RZ, 0x3c, !PT ;  /* 0x0000000203037212 */ /* 0x000fc800078e3cff */
[----:B------:R-:W-:Y:S02]  /*65c0*/  IADD3 R2, PT, PT, R68, -0xd000000, RZ ;  /* 0xf300000044027810 */ /* 0x000fe40007ffe0ff */
[----:B------:R-:W-:Y:S02]  /*65d0*/  SHF.L.U32 R56, R3, 0x5, RZ ;  /* 0x0000000503387819 */ /* 0x000fe400000006ff */
[----:B------:R-:W-:Y:S02]  /*65e0*/  ISETP.GT.U32.AND P0, PT, R2, 0x727fffff, PT ;  /* 0x727fffff0200780c */ /* 0x000fe40003f04070 */
[----:B------:R-:W-:Y:S02]  /*65f0*/  LOP3.LUT R56, R56, R3, RZ, 0x3c, !PT ;  /* 0x0000000338387212 */ /* 0x000fe400078e3cff */
[----:B------:R0:W2:Y:S02]  /*6600*/  MUFU.RSQ R3, R68 ;  /* 0x0000004400037308 */ /* 0x0000a40000001400 */
[----:B------:R-:W-:-:S05]  /*6610*/  LEA.HI R0, R56, 0x3f800000, RZ, 0x17 ;  /* 0x3f80000038007811 */ /* 0x000fca00078fb8ff */
[----:B------:R-:W-:-:S04]  /*6620*/  FADD R0, R0, -1 ;  /* 0xbf80000000007421 */ /* 0x000fc80000000000 */
[----:B------:R-:W-:Y:S01]  /*6630*/  FMUL R5, R0, 6.2831854820251464844 ;  /* 0x40c90fdb00057820 */ /* 0x000fe20000400000 */
[----:B0-----:R-:W-:Y:S06]  /*6640*/  @!P0 BRA `(.L_x_174) ;  /* 0x00000000000c8947 */ /* 0x001fec0003800000 */
[----:B------:R-:W-:-:S07]  /*6650*/  MOV R6, 0x6670 ;  /* 0x0000667000067802 */ /* 0x000fce0000000f00 */
[----:B-12---:R-:W-:Y:S05]  /*6660*/  CALL.REL.NOINC `($__internal_1_$__cuda_sm20_sqrt_rn_f32_slowpath) ;  /* 0x0000001400a47944 */ /* 0x006fea0003c00000 */
[----:B------:R-:W-:Y:S05]  /*6670*/  BRA `(.L_x_175) ;  /* 0x0000000000107947 */ /* 0x000fea0003800000 */
.L_x_174:
[----:B--2---:R-:W-:Y:S01]  /*6680*/  FMUL.FTZ R71, R68, R3 ;  /* 0x0000000344477220 */ /* 0x004fe20000410000 */
[----:B------:R-:W-:-:S03]  /*6690*/  FMUL.FTZ R2, R3, 0.5 ;  /* 0x3f00000003027820 */ /* 0x000fc60000410000 */
[----:B------:R-:W-:-:S04]  /*66a0*/  FFMA R0, -R71, R71, R68 ;  /* 0x0000004747007223 */ /* 0x000fc80000000144 */
[----:B------:R-:W-:-:S07]  /*66b0*/  FFMA R71, R0, R2, R71 ;  /* 0x0000000200477223 */ /* 0x000fce0000000047 */
.L_x_175:
[----:B------:R-:W-:Y:S05]  /*66c0*/  BSYNC.RECONVERGENT B2 ;  /* 0x0000000000027941 */ /* 0x000fea0003800200 */
.L_x_173:
[----:B------:R-:W-:Y:S01]  /*66d0*/  FMUL.RZ R5, R5, 0.15915493667125701904 ;  /* 0x3e22f98305057820 */ /* 0x000fe2000040c000 */
[----:B------:R-:W-:-:S03]  /*66e0*/  FMUL R4, R14, R33 ;  /* 0x000000210e047220 */ /* 0x000fc60000400000 */
[----:B------:R-:W0:Y:S08]  /*66f0*/  MUFU.SIN R0, R5 ;  /* 0x0000000500007308 */ /* 0x000e300000000400 */
[----:B------:R-:W2:Y:S01]  /*6700*/  MUFU.COS R2, R5 ;  /* 0x0000000500027308 */ /* 0x000ea20000000000 */
[----:B0-----:R-:W-:-:S04]  /*6710*/  FMUL R0, R0, R71 ;  /* 0x0000004700007220 */ /* 0x001fc80000400000 */
[----:B------:R-:W-:Y:S01]  /*6720*/  FFMA R3, R13, R0, R4 ;  /* 0x000000000d037223 */ /* 0x000fe20000000004 */
[----:B--2---:R-:W-:-:S04]  /*6730*/  FMUL R71, R2, R71 ;  /* 0x0000004702477220 */ /* 0x004fc80000400000 */
[----:B------:R-:W-:-:S05]  /*6740*/  FFMA R3, R12, R71, R3 ;  /* 0x000000470c037223 */ /* 0x000fca0000000003 */
[----:B------:R-:W-:-:S04]  /*6750*/  FSETP.GEU.AND P0, PT, R3, RZ, PT ;  /* 0x000000ff0300720b */ /* 0x000fc80003f0e000 */
[----:B------:R-:W-:Y:S02]  /*6760*/  FSEL R3, -R33, R33, !P0 ;  /* 0x0000002121037208 */ /* 0x000fe40004000100 */
[----:B------:R-:W-:Y:S02]  /*6770*/  FSEL R0, -R0, R0, !P0 ;  /* 0x0000000000007208 */ /* 0x000fe40004000100 */
[----:B------:R-:W-:Y:S01]  /*6780*/  FSEL R71, -R71, R71, !P0 ;  /* 0x0000004747477208 */ /* 0x000fe20004000100 */
[----:B------:R-:W-:Y:S02]  /*6790*/  FADD R3, R14, R3 ;  /* 0x000000030e037221 */ /* 0x000fe40000000000 */
[----:B------:R-:W-:Y:S02]  /*67a0*/  FADD R0, R13, R0 ;  /* 0x000000000d007221 */ /* 0x000fe40000000000 */
[----:B------:R-:W-:Y:S01]  /*67b0*/  FMUL R5, R3, R3 ;  /* 0x0000000303057220 */ /* 0x000fe20000400000 */
[----:B------:R-:W-:-:S03]  /*67c0*/  FADD R71, R12, R71 ;  /* 0x000000470c477221 */ /* 0x000fc60000000000 */
[----:B------:R-:W-:-:S04]  /*67d0*/  FFMA R2, R0, R0, R5 ;  /* 0x0000000000027223 */ /* 0x000fc80000000005 */
[----:B------:R-:W-:-:S04]  /*67e0*/  FFMA R2, R71, R71, R2 ;  /* 0x0000004747027223 */ /* 0x000fc80000000002 */
[----:B------:R-:W-:-:S05]  /*67f0*/  FADD R2, R2, 9.9999999392252902908e-09 ;  /* 0x322bcc7702027421 */ /* 0x000fca0000000000 */
[----:B------:R-:W-:-:S13]  /*6800*/  FSETP.GEU.AND P0, PT, |R2|, 1.175494350822287508e-38, PT ;  /* 0x008000000200780b */ /* 0x000fda0003f0e200 */
[----:B------:R-:W-:-:S04]  /*6810*/  @!P0 FMUL R2, R2, 16777216 ;  /* 0x4b80000002028820 */ /* 0x000fc80000400000 */
[----:B------:R-:W0:Y:S02]  /*6820*/  MUFU.RSQ R4, R2 ;  /* 0x0000000200047308 */ /* 0x000e240000001400 */
[----:B0-----:R-:W-:-:S04]  /*6830*/  @!P0 FMUL R4, R4, 4096 ;  /* 0x4580000004048820 */ /* 0x001fc80000400000 */
[-C--:B------:R-:W-:Y:S01]  /*6840*/  FMUL R55, R71, R4.reuse ;  /* 0x0000000447377220 */ /* 0x080fe20000400000 */
[-C--:B------:R-:W-:Y:S01]  /*6850*/  FMUL R53, R0, R4.reuse ;  /* 0x0000000400357220 */ /* 0x080fe20000400000 */
[----:B------:R-:W-:Y:S01]  /*6860*/  FMUL R51, R3, R4 ;  /* 0x0000000403337220 */ /* 0x000fe20000400000 */
[----:B------:R-:W-:Y:S06]  /*6870*/  BRA `(.L_x_176) ;  /* 0x0000000000ec7947 */ /* 0x000fec0003800000 */
.L_x_172:
[----:B------:R-:W-:Y:S01]  /*6880*/  SHF.L.U32 R3, R56, 0xd, RZ ;  /* 0x0000000d38037819 */ /* 0x000fe200000006ff */
[----:B------:R-:W-:Y:S03]  /*6890*/  BSSY.RECONVERGENT B2, `(.L_x_177) ;  /* 0x0000026000027945 */ /* 0x000fe60003800200 */
[----:B------:R-:W-:-:S04]  /*68a0*/  LOP3.LUT R3, R3, R56, RZ, 0x3c, !PT ;  /* 0x0000003803037212 */ /* 0x000fc800078e3cff */
[----:B------:R-:W-:-:S04]  /*68b0*/  SHF.R.U32.HI R0, RZ, 0x11, R3 ;  /* 0x00000011ff007819 */ /* 0x000fc80000011603 */
[----:B------:R-:W-:-:S04]  /*68c0*/  LOP3.LUT R0, R0, R3, RZ, 0x3c, !PT ;  /* 0x0000000300007212 */ /* 0x000fc800078e3cff */
[----:B------:R-:W-:-:S04]  /*68d0*/  SHF.L.U32 R3, R0, 0x5, RZ ;  /* 0x0000000500037819 */ /* 0x000fc800000006ff */
[----:B------:R-:W-:-:S04]  /*68e0*/  LOP3.LUT R3, R3, R0, RZ, 0x3c, !PT ;  /* 0x0000000003037212 */ /* 0x000fc800078e3cff */
[C---:B------:R-:W-:Y:S02]  /*68f0*/  SHF.L.U32 R2, R3.reuse, 0xd, RZ ;  /* 0x0000000d03027819 */ /* 0x040fe400000006ff */
[----:B------:R-:W-:Y:S02]  /*6900*/  LEA.HI R0, R3, 0x3f800000, RZ, 0x17 ;  /* 0x3f80000003007811 */ /* 0x000fe400078fb8ff */
[----:B------:R-:W-:Y:S02]  /*6910*/  LOP3.LUT R4, R2, R3, RZ, 0x3c, !PT ;  /* 0x0000000302047212 */ /* 0x000fe400078e3cff */
[----:B------:R-:W-:Y:S01]  /*6920*/  MOV R3, 0x40000000 ;  /* 0x4000000000037802 */ /* 0x000fe20000000f00 */
[----:B------:R-:W-:Y:S01]  /*6930*/  FADD R2, R0, -1 ;  /* 0xbf80000000027421 */ /* 0x000fe20000000000 */
[----:B------:R-:W-:Y:S01]  /*6940*/  SHF.R.U32.HI R5, RZ, 0x11, R4 ;  /* 0x00000011ff057819 */ /* 0x000fe20000011604 */
[----:B------:R-:W-:Y:S02]  /*6950*/  FMUL R0, R14, R51 ;  /* 0x000000330e007220 */ /* 0x000fe40000400000 */
[----:B------:R-:W-:Y:S01]  /*6960*/  FFMA R33, R2, R3, -1 ;  /* 0xbf80000002217423 */ /* 0x000fe20000000003 */
[----:B------:R-:W-:Y:S01]  /*6970*/  LOP3.LUT R5, R5, R4, RZ, 0x3c, !PT ;  /* 0x0000000405057212 */ /* 0x000fe200078e3cff */
[----:B------:R-:W-:-:S02]  /*6980*/  FFMA R3, R13, R53, R0 ;  /* 0x000000350d037223 */ /* 0x000fc40000000000 */
[----:B------:R-:W-:Y:S01]  /*6990*/  FFMA R68, -R33, R33, 1 ;  /* 0x3f80000021447423 */ /* 0x000fe20000000121 */
[----:B------:R-:W-:Y:S01]  /*69a0*/  SHF.L.U32 R56, R5, 0x5, RZ ;  /* 0x0000000505387819 */ /* 0x000fe200000006ff */
[----:B------:R-:W-:-:S03]  /*69b0*/  FFMA R3, R12, R55, R3 ;  /* 0x000000370c037223 */ /* 0x000fc60000000003 */
[----:B------:R-:W-:Y:S01]  /*69c0*/  IADD3 R4, PT, PT, R68, -0xd000000, RZ ;  /* 0xf300000044047810 */ /* 0x000fe20007ffe0ff */
[----:B------:R-:W-:Y:S01]  /*69d0*/  FADD R0, R3, R3 ;  /* 0x0000000303007221 */ /* 0x000fe20000000000 */
[----:B------:R-:W-:Y:S02]  /*69e0*/  LOP3.LUT R56, R56, R5, RZ, 0x3c, !PT ;  /* 0x0000000538387212 */ /* 0x000fe400078e3cff */
[----:B------:R-:W-:Y:S01]  /*69f0*/  ISETP.GT.U32.AND P0, PT, R4, 0x727fffff, PT ;  /* 0x727fffff0400780c */ /* 0x000fe20003f04070 */
[----:B------:R0:W2:Y:S01]  /*6a00*/  MUFU.RSQ R5, R68 ;  /* 0x0000004400057308 */ /* 0x0000a20000001400 */
[----:B------:R-:W-:Y:S01]  /*6a10*/  LEA.HI R2, R56, 0x3f800000, RZ, 0x17 ;  /* 0x3f80000038027811 */ /* 0x000fe200078fb8ff */
[-C--:B------:R-:W-:Y:S01]  /*6a20*/  FFMA R55, -R12, R0.reuse, R55 ;  /* 0x000000000c377223 */ /* 0x080fe20000000137 */
[-C--:B------:R-:W-:Y:S01]  /*6a30*/  FFMA R20, -R13, R0.reuse, R53 ;  /* 0x000000000d147223 */ /* 0x080fe20000000135 */
[----:B-1----:R-:W-:Y:S02]  /*6a40*/  FFMA R36, -R14, R0, R51 ;  /* 0x000000000e247223 */ /* 0x002fe40000000133 */
[----:B------:R-:W-:-:S04]  /*6a50*/  FADD R2, R2, -1 ;  /* 0xbf80000002027421 */ /* 0x000fc80000000000 */
[----:B------:R-:W-:Y:S02]  /*6a60*/  FMUL R4, R2, 6.2831854820251464844 ;  /* 0x40c90fdb02047820 */ /* 0x000fe40000400000 */
[----:B0-----:R-:W-:Y:S05]  /*6a70*/  @!P0 BRA `(.L_x_178) ;  /* 0x00000000000c8947 */ /* 0x001fea0003800000 */
[----:B------:R-:W-:-:S07]  /*6a80*/  MOV R6, 0x6aa0 ;  /* 0x00006aa000067802 */ /* 0x000fce0000000f00 */
[----:B--2---:R-:W-:Y:S05]  /*6a90*/  CALL.REL.NOINC `($__internal_1_$__cuda_sm20_sqrt_rn_f32_slowpath) ;  /* 0x0000001000987944 */ /* 0x004fea0003c00000 */
[----:B------:R-:W-:Y:S05]  /*6aa0*/  BRA `(.L_x_179) ;  /* 0x0000000000107947 */ /* 0x000fea0003800000 */
.L_x_178:
[----:B--2---:R-:W-:Y:S01]  /*6ab0*/  FMUL.FTZ R71, R68, R5 ;  /* 0x0000000544477220 */ /* 0x004fe20000410000 */
[----:B------:R-:W-:-:S03]  /*6ac0*/  FMUL.FTZ R2, R5, 0.5 ;  /* 0x3f00000005027820 */ /* 0x000fc60000410000 */
[----:B------:R-:W-:-:S04]  /*6ad0*/  FFMA R0, -R71, R71, R68 ;  /* 0x0000004747007223 */ /* 0x000fc80000000144 */
[----:B------:R-:W-:-:S07]  /*6ae0*/  FFMA R71, R0, R2, R71 ;  /* 0x0000000200477223 */ /* 0x000fce0000000047 */
.L_x_179:
[----:B------:R-:W-:Y:S05]  /*6af0*/  BSYNC.RECONVERGENT B2 ;  /* 0x0000000000027941 */ /* 0x000fea0003800200 */
.L_x_177:
[----:B------:R-:W-:Y:S01]  /*6b00*/  FMUL.RZ R4, R4, 0.15915493667125701904 ;  /* 0x3e22f98304047820 */ /* 0x000fe2000040c000 */
[----:B------:R-:W-:-:S03]  /*6b10*/  FFMA R51, R19, R33, R36 ;  /* 0x0000002113337223 */ /* 0x000fc60000000024 */
[----:B------:R-:W0:Y:S01]  /*6b20*/  MUFU.SIN R0, R4 ;  /* 0x0000000400007308 */ /* 0x000e220000000400 */
[----:B------:R-:W-:-:S07]  /*6b30*/  FMUL R3, R51, R51 ;  /* 0x0000003333037220 */ /* 0x000fce0000400000 */
[----:B------:R-:W1:Y:S01]  /*6b40*/  MUFU.COS R2, R4 ;  /* 0x0000000400027308 */ /* 0x000e620000000000 */
[----:B0-----:R-:W-:-:S04]  /*6b50*/  FMUL R0, R0, R71 ;  /* 0x0000004700007220 */ /* 0x001fc80000400000 */
[----:B------:R-:W-:Y:S01]  /*6b60*/  FFMA R0, R19, R0, R20 ;  /* 0x0000000013007223 */ /* 0x000fe20000000014 */
[----:B-1----:R-:W-:-:S03]  /*6b70*/  FMUL R2, R2, R71 ;  /* 0x0000004702027220 */ /* 0x002fc60000400000 */
[----:B------:R-:W-:Y:S01]  /*6b80*/  FFMA R3, R0, R0, R3 ;  /* 0x0000000000037223 */ /* 0x000fe20000000003 */
        /* <DEDUP_REMOVED lines=9> */
[----:B------:R-:W-:-:S07]  /*6c20*/  FMUL R51, R51, R5 ;  /* 0x0000000533337220 */ /* 0x000fce0000400000 */
.L_x_176:
[----:B------:R-:W-:Y:S05]  /*6c30*/  BSYNC.RECONVERGENT B1 ;  /* 0x0000000000017941 */ /* 0x000fea0003800200 */
.L_x_171:
[----:B------:R-:W-:Y:S01]  /*6c40*/  ISETP.GE.U32.AND P0, PT, R45, 0x2, PT ;  /* 0x000000022d00780c */ /* 0x000fe20003f06070 */
[----:B------:R-:W-:Y:S01]  /*6c50*/  BSSY.RELIABLE B1, `(.L_x_180) ;  /* 0x000002c000017945 */ /* 0x000fe20003800100 */
[----:B------:R-:W-:Y:S01]  /*6c60*/  FMUL R50, R15, R50 ;  /* 0x000000320f327220 */ /* 0x000fe20000400000 */
[----:B------:R-:W-:Y:S01]  /*6c70*/  FMUL R41, R16, R41 ;  /* 0x0000002910297220 */ /* 0x000fe20000400000 */
[----:B------:R-:W-:Y:S01]  /*6c80*/  FMUL R44, R17, R44 ;  /* 0x0000002c112c7220 */ /* 0x000fe20000400000 */
[----:B------:R-:W-:Y:S01]  /*6c90*/  FFMA R52, R12, 0.0020000000949949026108, R9 ;  /* 0x3b03126f0c347823 */ /* 0x000fe20000000009 */
[----:B------:R-:W-:Y:S01]  /*6ca0*/  FFMA R54, R13, 0.0020000000949949026108, R10 ;  /* 0x3b03126f0d367823 */ /* 0x000fe2000000000a */
[----:B------:R-:W-:-:S06]  /*6cb0*/  FFMA R42, R14, 0.0020000000949949026108, R11 ;  /* 0x3b03126f0e2a7823 */ /* 0x000fcc000000000b */
[----:B------:R-:W-:Y:S05]  /*6cc0*/  @!P0 BRA `(.L_x_181) ;  /* 0x00000000007c8947 */ /* 0x000fea0003800000 */
[----:B------:R-:W-:-:S04]  /*6cd0*/  SHF.L.U32 R3, R56, 0xd, RZ ;  /* 0x0000000d38037819 */ /* 0x000fc800000006ff */
[----:B------:R-:W-:-:S04]  /*6ce0*/  LOP3.LUT R3, R3, R56, RZ, 0x3c, !PT ;  /* 0x0000003803037212 */ /* 0x000fc800078e3cff */
[----:B------:R-:W-:-:S04]  /*6cf0*/  SHF.R.U32.HI R0, RZ, 0x11, R3 ;  /* 0x00000011ff007819 */ /* 0x000fc80000011603 */
[----:B------:R-:W-:-:S04]  /*6d00*/  LOP3.LUT R0, R0, R3, RZ, 0x3c, !PT ;  /* 0x0000000300007212 */ /* 0x000fc800078e3cff */
[----:B------:R-:W-:-:S04]  /*6d10*/  SHF.L.U32 R3, R0, 0x5, RZ ;  /* 0x0000000500037819 */ /* 0x000fc800000006ff */
[----:B------:R-:W-:Y:S02]  /*6d20*/  LOP3.LUT R56, R3, R0, RZ, 0x3c, !PT ;  /* 0x0000000003387212 */ /* 0x000fe400078e3cff */
[----:B------:R-:W-:Y:S02]  /*6d30*/  FMNMX3 R0, R41, R44, R50, !PT ;  /* 0x0000002c29007276 */ /* 0x000fe40007800032 */
[----:B------:R-:W-:-:S05]  /*6d40*/  LEA.HI R2, R56, 0x3f800000, RZ, 0x17 ;  /* 0x3f80000038027811 */ /* 0x000fca00078fb8ff */
[----:B------:R-:W-:Y:S01]  /*6d50*/  FADD R3, R2, -1 ;  /* 0xbf80000002037421 */ /* 0x000fe20000000000 */
[----:B------:R-:W-:-:S04]  /*6d60*/  FMNMX R2, R0, 0.94999998807907104492, PT ;  /* 0x3f73333300027809 */ /* 0x000fc80003800000 */
[----:B------:R-:W-:-:S13]  /*6d70*/  FSETP.GT.AND P0, PT, R3, R2, PT ;  /* 0x000000020300720b */ /* 0x000fda0003f04000 */
[----:B------:R-:W-:Y:S05]  /*6d80*/  @P0 BREAK.RELIABLE B1 ;  /* 0x0000000000010942 */ /* 0x000fea0003800100 */
[----:B------:R-:W-:Y:S05]  /*6d90*/  @P0 BRA `(.L_x_182) ;  /* 0x0000000000940947 */ /* 0x000fea0003800000 */
[----:B------:R-:W-:Y:S01]  /*6da0*/  VIADD R0, R2, 0x1800000 ;  /* 0x0180000002007836 */ /* 0x000fe20000000000 */
[----:B------:R-:W-:Y:S04]  /*6db0*/  BSSY.RECONVERGENT B2, `(.L_x_183) ;  /* 0x000000d000027945 */ /* 0x000fe80003800200 */
[----:B------:R-:W-:-:S04]  /*6dc0*/  LOP3.LUT R0, R0, 0x7f800000, RZ, 0xc0, !PT ;  /* 0x7f80000000007812 */ /* 0x000fc800078ec0ff */
[----:B------:R-:W-:-:S13]  /*6dd0*/  ISETP.GT.U32.AND P0, PT, R0, 0x1ffffff, PT ;  /* 0x01ffffff0000780c */ /* 0x000fda0003f04070 */
[----:B------:R-:W-:Y:S05]  /*6de0*/  @P0 BRA `(.L_x_184) ;  /* 0x0000000000140947 */ /* 0x000fea0003800000 */
[----:B------:R-:W-:Y:S02]  /*6df0*/  MOV R0, R2 ;  /* 0x0000000200007202 */ /* 0x000fe40000000f00 */
[----:B------:R-:W-:-:S07]  /*6e00*/  MOV R6, 0x6e20 ;  /* 0x00006e2000067802 */ /* 0x000fce0000000f00 */
[----:B-1----:R-:W-:Y:S05]  /*6e10*/  CALL.REL.NOINC `($__internal_0_$__cuda_sm20_rcp_rn_f32_slowpath) ;  /* 0x0000000800e07944 */ /* 0x002fea0003c00000 */
[----:B------:R-:W-:Y:S01]  /*6e20*/  MOV R3, R38 ;  /* 0x0000002600037202 */ /* 0x000fe20000000f00 */
[----:B------:R-:W-:Y:S06]  /*6e30*/  BRA `(.L_x_185) ;  /* 0x0000000000107947 */ /* 0x000fec0003800000 */
.L_x_184:
[----:B------:R-:W0:Y:S02]  /*6e40*/  MUFU.RCP R3, R2 ;  /* 0x0000000200037308 */ /* 0x000e240000001000 */
[----:B0-----:R-:W-:-:S04]  /*6e50*/  FFMA R0, R2, R3, -1 ;  /* 0xbf80000002007423 */ /* 0x001fc80000000003 */
[----:B------:R-:W-:-:S04]  /*6e60*/  FADD.FTZ R0, -R0, -RZ ;  /* 0x800000ff00007221 */ /* 0x000fc80000010100 */
[----:B------:R-:W-:-:S07]  /*6e70*/  FFMA R3, R3, R0, R3 ;  /* 0x0000000003037223 */ /* 0x000fce0000000003 */
.L_x_185:
[----:B------:R-:W-:Y:S05]  /*6e80*/  BSYNC.RECONVERGENT B2 ;  /* 0x0000000000027941 */ /* 0x000fea0003800200 */
.L_x_183:
[-C--:B------:R-:W-:Y:S01]  /*6e90*/  FMUL R50, R50, R3.reuse ;  /* 0x0000000332327220 */ /* 0x080fe20000400000 */
[-C--:B------:R-:W-:Y:S01]  /*6ea0*/  FMUL R41, R41, R3.reuse ;  /* 0x0000000329297220 */ /* 0x080fe20000400000 */
[----:B------:R-:W-:-:S07]  /*6eb0*/  FMUL R44, R44, R3 ;  /* 0x000000032c2c7220 */ /* 0x000fce0000400000 */
.L_x_181:
[----:B------:R-:W0:Y:S01]  /*6ec0*/  LDCU UR8, c[0x0][0x3b4] ;  /* 0x00007680ff0877ac */ /* 0x000e220008000800 */
[----:B------:R-:W-:-:S04]  /*6ed0*/  IADD3 R45, PT, PT, R45, 0x1, RZ ;  /* 0x000000012d2d7810 */ /* 0x000fc80007ffe0ff */
[----:B0-----:R-:W-:-:S13]  /*6ee0*/  ISETP.NE.AND P0, PT, R45, UR8, PT ;  /* 0x000000082d007c0c */ /* 0x001fda000bf05270 */
[----:B------:R-:W-:Y:S05]  /*6ef0*/  @!P0 BREAK.RELIABLE B1 ;  /* 0x0000000000018942 */ /* 0x000fea0003800100 */
[----:B------:R-:W-:Y:S05]  /*6f00*/  @!P0 BRA `(.L_x_182) ;  /* 0x0000000000388947 */ /* 0x000fea0003800000 */
[----:B------:R-:W-:Y:S05]  /*6f10*/  BSYNC.RELIABLE B1 ;  /* 0x0000000000017941 */ /* 0x000fea0003800100 */
.L_x_180:
[----:B------:R-:W-:Y:S05]  /*6f20*/  BRA `(.L_x_186) ;  /* 0xffffff98009c7947 */ /* 0x000fea000383ffff */
.L_x_96:
[----:B------:R-:W-:Y:S02]  /*6f30*/  HFMA2 R0, -RZ, RZ, 1.75, 0 ;  /* 0x3f000000ff007431 */ /* 0x000fe400000001ff */
[----:B------:R-:W-:Y:S01]  /*6f40*/  FADD R53, R53, 1 ;  /* 0x3f80000035357421 */ /* 0x000fe20000000000 */
[----:B------:R-:W-:Y:S01]  /*6f50*/  HFMA2 R4, -RZ, RZ, 1.6044921875, -7.8141689300537109375e-05 ;  /* 0x3e6b851fff047431 */ /* 0x000fe200000001ff */
[----:B------:R-:W-:Y:S02]  /*6f60*/  MOV R2, 0x3eb33333 ;  /* 0x3eb3333300027802 */ /* 0x000fe40000000f00 */
[----:B------:R-:W-:Y:S01]  /*6f70*/  MOV R6, 0x3d4ccccd ;  /* 0x3d4ccccd00067802 */ /* 0x000fe20000000f00 */
[----:B------:R-:W-:-:S04]  /*6f80*/  FFMA R53, R53, -R0, 1 ;  /* 0x3f80000035357423 */ /* 0x000fc80000000800 */
[C---:B------:R-:W-:Y:S01]  /*6f90*/  FFMA R0, R53.reuse, R2, 0.60000002384185791016 ;  /* 0x3f19999a35007423 */ /* 0x040fe20000000002 */
[C---:B------:R-:W-:Y:S01]  /*6fa0*/  FFMA R3, R53.reuse, R4, 0.75 ;  /* 0x3f40000035037423 */ /* 0x040fe20000000004 */
[----:B------:R-:W-:Y:S02]  /*6fb0*/  FFMA R2, R53, R6, 0.94999998807907104492 ;  /* 0x3f73333335027423 */ /* 0x000fe40000000006 */
[----:B------:R-:W-:Y:S01]  /*6fc0*/  FFMA R49, R0, R50, R49 ;  /* 0x0000003200317223 */ /* 0x000fe20000000031 */
[----:B------:R-:W-:Y:S01]  /*6fd0*/  FFMA R48, R3, R41, R48 ;  /* 0x0000002903307223 */ /* 0x000fe20000000030 */
[----:B------:R-:W-:-:S07]  /*6fe0*/  FFMA R43, R2, R44, R43 ;  /* 0x0000002c022b7223 */ /* 0x000fce000000002b */
.L_x_182:
[----:B------:R-:W-:Y:S05]  /*6ff0*/  BSYNC.RECONVERGENT B0 ;  /* 0x0000000000007941 */ /* 0x000fea0003800200 */
.L_x_5:
[----:B------:R-:W-:Y:S05]  /*7000*/  WARPSYNC.ALL ;  /* 0x0000000000007948 */ /* 0x000fea0003800000 */
[----:B------:R-:W2:Y:S01]  /*7010*/  LDCU UR10, c[0x0][0x3ac] ;  /* 0x00007580ff0a77ac */ /* 0x000ea20008000800 */
[----:B------:R-:W-:Y:S01]  /*7020*/  FADD R64, R64, R49 ;  /* 0x0000003140407221 */ /* 0x000fe20000000000 */
[----:B------:R-:W-:Y:S01]  /*7030*/  FADD R63, R63, R48 ;  /* 0x000000303f3f7221 */ /* 0x000fe20000000000 */
[----:B------:R-:W-:Y:S01]  /*7040*/  FADD R66, R66, R43 ;  /* 0x0000002b42427221 */ /* 0x000fe20000000000 */
[----:B------:R-:W-:-:S04]  /*7050*/  UIADD3 UR4, UPT, UPT, UR4, 0x1, URZ ;  /* 0x0000000104047890 */ /* 0x000fc8000fffe0ff */
[----:B--2---:R-:W-:-:S09]  /*7060*/  UISETP.NE.AND UP0, UPT, UR4, UR10, UPT ;  /* 0x0000000a0400728c */ /* 0x004fd2000bf05270 */
[----:B------:R-:W-:Y:S05]  /*7070*/  BRA.U UP0, `(.L_x_187) ;  /* 0xffffff9500307547 */ /* 0x000fea000b83ffff */
.L_x_0:
[----:B------:R-:W-:-:S04]  /*7080*/  I2FP.F32.S32 R0, UR10 ;  /* 0x0000000a00007c45 */ /* 0x000fc80008201400 */
[----:B------:R-:W-:-:S04]  /*7090*/  IADD3 R2, PT, PT, R0, 0x1800000, RZ ;  /* 0x0180000000027810 */ /* 0x000fc80007ffe0ff */
[----:B------:R-:W-:-:S04]  /*70a0*/  LOP3.LUT R2, R2, 0x7f800000, RZ, 0xc0, !PT ;  /* 0x7f80000002027812 */ /* 0x000fc800078ec0ff */
[----:B------:R-:W-:-:S13]  /*70b0*/  ISETP.GT.U32.AND P0, PT, R2, 0x1ffffff, PT ;  /* 0x01ffffff0200780c */ /* 0x000fda0003f04070 */
[----:B------:R-:W-:Y:S05]  /*70c0*/  @P0 BRA `(.L_x_188) ;  /* 0x0000000000100947 */ /* 0x000fea0003800000 */
[----:B------:R-:W-:-:S07]  /*70d0*/  MOV R6, 0x70f0 ;  /* 0x000070f000067802 */ /* 0x000fce0000000f00 */
[----:B01----:R-:W-:Y:S05]  /*70e0*/  CALL.REL.NOINC `($__internal_0_$__cuda_sm20_rcp_rn_f32_slowpath) ;  /* 0x00000008002c7944 */ /* 0x003fea0003c00000 */
[----:B------:R-:W-:Y:S01]  /*70f0*/  MOV R3, R38 ;  /* 0x0000002600037202 */ /* 0x000fe20000000f00 */
[----:B------:R-:W-:Y:S06]  /*7100*/  BRA `(.L_x_189) ;  /* 0x0000000000107947 */ /* 0x000fec0003800000 */
.L_x_188:
[----:B------:R-:W2:Y:S02]  /*7110*/  MUFU.RCP R3, R0 ;  /* 0x0000000000037308 */ /* 0x000ea40000001000 */
[----:B--2---:R-:W-:-:S04]  /*7120*/  FFMA R2, R0, R3, -1 ;  /* 0xbf80000000027423 */ /* 0x004fc80000000003 */
[----:B------:R-:W-:-:S04]  /*7130*/  FADD.FTZ R2, -R2, -RZ ;  /* 0x800000ff02027221 */ /* 0x000fc80000010100 */
[----:B------:R-:W-:-:S07]  /*7140*/  FFMA R3, R3, R2, R3 ;  /* 0x0000000203037223 */ /* 0x000fce0000000003 */
.L_x_189:
[----:B------:R-:W2:Y:S01]  /*7150*/  LDC.64 R4, c[0x0][0x380] ;  /* 0x0000e000ff047b82 */ /* 0x000ea20000000a00 */
[----:B------:R-:W3:Y:S01]  /*7160*/  LDCU UR4, c[0x0][0x3b0] ;  /* 0x00007600ff0477ac */ /* 0x000ee20008000800 */
[----:B--2---:R-:W-:-:S05]  /*7170*/  IMAD.WIDE R4, R65, 0xc, R4 ;  /* 0x0000000c41047825 */ /* 0x004fca00078e0204 */
[----:B------:R2:W5:Y:S04]  /*7180*/  LDG.E R7, desc[UR6][R4.64] ;  /* 0x0000000604077981 */ /* 0x000568000c1e1900 */
[----:B------:R2:W5:Y:S04]  /*7190*/  LDG.E R8, desc[UR6][R4.64+0x4] ;  /* 0x0000040604087981 */ /* 0x000568000c1e1900 */
[----:B------:R2:W5:Y:S01]  /*71a0*/  LDG.E R9, desc[UR6][R4.64+0x8] ;  /* 0x0000080604097981 */ /* 0x000562000c1e1900 */
[----:B---3--:R-:W-:Y:S01]  /*71b0*/  UIADD3 UR4, UPT, UPT, UR4, 0x1, URZ ;  /* 0x0000000104047890 */ /* 0x008fe2000fffe0ff */
[C---:B------:R-:W-:Y:S01]  /*71c0*/  FMUL R64, R3.reuse, R64 ;  /* 0x0000004003407220 */ /* 0x040fe20000400000 */
[C---:B------:R-:W-:Y:S01]  /*71d0*/  FMUL R63, R3.reuse, R63 ;  /* 0x0000003f033f7220 */ /* 0x040fe20000400000 */
[----:B------:R-:W-:-:S03]  /*71e0*/  FMUL R66, R3, R66 ;  /* 0x0000004203427220 */ /* 0x000fc60000400000 */
[----:B------:R-:W-:-:S04]  /*71f0*/  I2FP.F32.S32 R0, UR4 ;  /* 0x0000000400007c45 */ /* 0x000fc80008201400 */
[----:B------:R-:W-:-:S04]  /*7200*/  IADD3 R2, PT, PT, R0, 0x1800000, RZ ;  /* 0x0180000000027810 */ /* 0x000fc80007ffe0ff */
[----:B------:R-:W-:-:S04]  /*7210*/  LOP3.LUT R2, R2, 0x7f800000, RZ, 0xc0, !PT ;  /* 0x7f80000002027812 */ /* 0x000fc800078ec0ff */
[----:B------:R-:W-:-:S13]  /*7220*/  ISETP.GT.U32.AND P0, PT, R2, 0x1ffffff, PT ;  /* 0x01ffffff0200780c */ /* 0x000fda0003f04070 */
[----:B--2---:R-:W-:Y:S05]  /*7230*/  @P0 BRA `(.L_x_190) ;  /* 0x0000000000100947 */ /* 0x004fea0003800000 */
[----:B------:R-:W-:-:S07]  /*7240*/  MOV R6, 0x7260 ;  /* 0x0000726000067802 */ /* 0x000fce0000000f00 */
[----:B01---5:R-:W-:Y:S05]  /*7250*/  CALL.REL.NOINC `($__internal_0_$__cuda_sm20_rcp_rn_f32_slowpath) ;  /* 0x0000000400d07944 */ /* 0x023fea0003c00000 */
[----:B------:R-:W-:Y:S01]  /*7260*/  MOV R2, R38 ;  /* 0x0000002600027202 */ /* 0x000fe20000000f00 */
[----:B------:R-:W-:Y:S06]  /*7270*/  BRA `(.L_x_191) ;  /* 0x0000000000107947 */ /* 0x000fec0003800000 */
.L_x_190:
[----:B------:R-:W2:Y:S02]  /*7280*/  MUFU.RCP R3, R0 ;  /* 0x0000000000037308 */ /* 0x000ea40000001000 */
[----:B--2---:R-:W-:-:S04]  /*7290*/  FFMA R2, R0, R3, -1 ;  /* 0xbf80000000027423 */ /* 0x004fc80000000003 */
[----:B------:R-:W-:-:S04]  /*72a0*/  FADD.FTZ R2, -R2, -RZ ;  /* 0x800000ff02027221 */ /* 0x000fc80000010100 */
[----:B------:R-:W-:-:S07]  /*72b0*/  FFMA R2, R3, R2, R3 ;  /* 0x0000000203027223 */ /* 0x000fce0000000003 */
.L_x_191:
[--C-:B-----5:R-:W-:Y:S01]  /*72c0*/  FADD R0, R64, -R7.reuse ;  /* 0x8000000740007221 */ /* 0x120fe20000000000 */
[--C-:B------:R-:W-:Y:S01]  /*72d0*/  FADD R3, R63, -R8.reuse ;  /* 0x800000083f037221 */ /* 0x100fe20000000000 */
[----:B------:R-:W-:Y:S02]  /*72e0*/  BSSY.RECONVERGENT B0, `(.L_x_192) ;  /* 0x0000016000007945 */ /* 0x000fe40003800200 */
[-C--:B------:R-:W-:Y:S01]  /*72f0*/  FFMA R7, R0, R2.reuse, R7 ;  /* 0x0000000200077223 */ /* 0x080fe20000000007 */
[----:B------:R-:W-:Y:S01]  /*7300*/  FADD R0, R66, -R9 ;  /* 0x8000000942007221 */ /* 0x000fe20000000000 */
[----:B------:R-:W-:-:S03]  /*7310*/  FFMA R11, R3, R2, R8 ;  /* 0x00000002030b7223 */ /* 0x000fc60000000008 */
[----:B------:R-:W-:Y:S01]  /*7320*/  FMNMX R6, RZ, R7, !PT ;  /* 0x00000007ff067209 */ /* 0x000fe20007800000 */
[----:B------:R-:W-:Y:S01]  /*7330*/  FFMA R9, R0, R2, R9 ;  /* 0x0000000200097223 */ /* 0x000fe20000000009 */
[----:B------:R2:W-:Y:S03]  /*7340*/  STG.E desc[UR6][R4.64], R7 ;  /* 0x0000000704007986 */ /* 0x0005e6000c101906 */
[----:B------:R-:W-:Y:S01]  /*7350*/  FADD R13, R6, 1 ;  /* 0x3f800000060d7421 */ /* 0x000fe20000000000 */
[----:B------:R2:W-:Y:S03]  /*7360*/  STG.E desc[UR6][R4.64+0x4], R11 ;  /* 0x0000040b04007986 */ /* 0x0005e6000c101906 */
[----:B------:R-:W3:Y:S01]  /*7370*/  MUFU.RCP R10, R13 ;  /* 0x0000000d000a7308 */ /* 0x000ee20000001000 */
[----:B------:R2:W-:Y:S07]  /*7380*/  STG.E desc[UR6][R4.64+0x8], R9 ;  /* 0x0000080904007986 */ /* 0x0005ee000c101906 */
[----:B------:R-:W4:Y:S01]  /*7390*/  FCHK P0, R6, R13 ;  /* 0x0000000d06007302 */ /* 0x000f220000000000 */
[----:B---3--:R-:W-:-:S04]  /*73a0*/  FFMA R3, -R13, R10, 1 ;  /* 0x3f8000000d037423 */ /* 0x008fc8000000010a */
[----:B------:R-:W-:-:S04]  /*73b0*/  FFMA R3, R10, R3, R10 ;  /* 0x000000030a037223 */ /* 0x000fc8000000000a */
[----:B------:R-:W-:-:S04]  /*73c0*/  FFMA R0, R6, R3, RZ ;  /* 0x0000000306007223 */ /* 0x000fc800000000ff */
[----:B------:R-:W-:-:S04]  /*73d0*/  FFMA R2, -R13, R0, R6 ;  /* 0x000000000d027223 */ /* 0x000fc80000000106 */
[----:B------:R-:W-:Y:S01]  /*73e0*/  FFMA R0, R3, R2, R0 ;  /* 0x0000000203007223 */ /* 0x000fe20000000000 */
[----:B--2-4-:R-:W-:Y:S06]  /*73f0*/  @!P0 BRA `(.L_x_193) ;  /* 0x0000000000108947 */ /* 0x014fec0003800000 */
[----:B------:R-:W-:Y:S02]  /*7400*/  MOV R4, R13 ;  /* 0x0000000d00047202 */ /* 0x000fe40000000f00 */
[----:B------:R-:W-:-:S07]  /*7410*/  MOV R68, 0x7430 ;  /* 0x0000743000447802 */ /* 0x000fce0000000f00 */
[----:B01----:R-:W-:Y:S05]  /*7420*/  CALL.REL.NOINC `($__internal_2_$__cuda_sm3x_div_rn_noftz_f32_slowpath) ;  /* 0x00000008008c7944 */ /* 0x003fea0003c00000 */
[----:B------:R-:W-:-:S07]  /*7430*/  IMAD.MOV.U32 R0, RZ, RZ, R6 ;  /* 0x000000ffff007224 */ /* 0x000fce00078e0006 */
.L_x_193:
[----:B------:R-:W-:Y:S05]  /*7440*/  BSYNC.RECONVERGENT B0 ;  /* 0x0000000000007941 */ /* 0x000fea0003800200 */
.L_x_192:
[----:B------:R-:W-:Y:S01]  /*7450*/  FMNMX R6, RZ, R11, !PT ;  /* 0x0000000bff067209 */ /* 0x000fe20007800000 */
[----:B------:R-:W-:Y:S01]  /*7460*/  BSSY.RECONVERGENT B0, `(.L_x_194) ;  /* 0x0000012000007945 */ /* 0x000fe20003800200 */
[----:B------:R-:W-:-:S03]  /*7470*/  FSETP.GTU.AND P1, PT, R0, RZ, PT ;  /* 0x000000ff0000720b */ /* 0x000fc60003f2c000 */
[----:B------:R-:W-:-:S04]  /*7480*/  FADD R11, R6, 1 ;  /* 0x3f800000060b7421 */ /* 0x000fc80000000000 */
[----:B------:R-:W2:Y:S08]  /*7490*/  MUFU.RCP R2, R11 ;  /* 0x0000000b00027308 */ /* 0x000eb00000001000 */
[----:B------:R3:W4:Y:S01]  /*74a0*/  FCHK P0, R6, R11 ;  /* 0x0000000b06007302 */ /* 0x0007220000000000 */
[----:B--2---:R-:W-:-:S04]  /*74b0*/  FFMA R3, -R11, R2, 1 ;  /* 0x3f8000000b037423 */ /* 0x004fc80000000102 */
[----:B------:R-:W-:Y:S01]  /*74c0*/  FFMA R3, R2, R3, R2 ;  /* 0x0000000302037223 */ /* 0x000fe20000000002 */
[----:B------:R-:W-:-:S03]  /*74d0*/  HFMA2 R2, -RZ, RZ, 0, 0 ;  /* 0x00000000ff027431 */ /* 0x000fc600000001ff */
[----:B------:R-:W-:-:S04]  /*74e0*/  FFMA R4, R6, R3, RZ ;  /* 0x0000000306047223 */ /* 0x000fc800000000ff */
[----:B------:R-:W-:Y:S01]  /*74f0*/  FFMA R5, -R11, R4, R6 ;  /* 0x000000040b057223 */ /* 0x000fe20000000106 */
[----:B---34-:R-:W-:Y:S06]  /*7500*/  @!P1 BRA `(.L_x_195) ;  /* 0x00000000001c9947 */ /* 0x018fec0003800000 */
[----:B------:R-:W-:Y:S02]  /*7510*/  FSETP.GE.AND P1, PT, R0, 1, PT ;  /* 0x3f8000000000780b */ /* 0x000fe40003f26000 */
[----:B------:R-:W-:-:S11]  /*7520*/  MOV R2, 0x3f800000 ;  /* 0x3f80000000027802 */ /* 0x000fd60000000f00 */
[----:B------:R-:W-:Y:S02]  /*7530*/  @!P1 IADD3 R0, PT, PT, R0, -0x3f7893f5, RZ ;  /* 0xc0876c0b00009810 */ /* 0x000fe40007ffe0ff */
[----:B------:R-:W-:Y:S02]  /*7540*/  @!P1 MOV R7, 0x3ee8b439 ;  /* 0x3ee8b43900079802 */ /* 0x000fe40000000f00 */
[----:B------:R-:W-:-:S05]  /*7550*/  @!P1 I2FP.F32.S32 R0, R0 ;  /* 0x0000000000009245 */ /* 0x000fca0000201400 */
[----:B------:R-:W-:-:S04]  /*7560*/  @!P1 FFMA R0, R0, R7, 1.06486681600000000000e+09 ;  /* 0x4e7de25000009423 */ /* 0x000fc80000000007 */
[----:B------:R2:W3:Y:S03]  /*7570*/  @!P1 F2I.TRUNC.NTZ R2, R0 ;  /* 0x0000000000029305 */ /* 0x0004e6000020f100 */
.L_x_195:
[----:B------:R-:W-:Y:S05]  /*7580*/  BSYNC.RECONVERGENT B0 ;  /* 0x0000000000007941 */ /* 0x000fea0003800200 */
.L_x_194:
[----:B------:R-:W-:Y:S01]  /*7590*/  BSSY.RECONVERGENT B0, `(.L_x_196) ;  /* 0x0000007000007945 */ /* 0x000fe20003800200 */
[----:B------:R-:W-:-:S03]  /*75a0*/  FFMA R3, R3, R5, R4 ;  /* 0x0000000503037223 */ /* 0x000fc60000000004 */
[----:B------:R-:W-:Y:S05]  /*75b0*/  @!P0 BRA `(.L_x_197) ;  /* 0x0000000000108947 */ /* 0x000fea0003800000 */
[----:B------:R-:W-:Y:S02]  /*75c0*/  MOV R4, R11 ;  /* 0x0000000b00047202 */ /* 0x000fe40000000f00 */
[----:B------:R-:W-:-:S07]  /*75d0*/  MOV R68, 0x75f0 ;  /* 0x000075f000447802 */ /* 0x000fce0000000f00 */
[----:B0123--:R-:W-:Y:S05]  /*75e0*/  CALL.REL.NOINC `($__internal_2_$__cuda_sm3x_div_rn_noftz_f32_slowpath) ;  /* 0x00000008001c7944 */ /* 0x00ffea0003c00000 */
[----:B------:R-:W-:-:S07]  /*75f0*/  MOV R3, R6 ;  /* 0x0000000600037202 */ /* 0x000fce0000000f00 */
.L_x_197:
[----:B------:R-:W-:Y:S05]  /*7600*/  BSYNC.RECONVERGENT B0 ;  /* 0x0000000000007941 */ /* 0x000fea0003800200 */
.L_x_196:
[----:B------:R-:W-:Y:S01]  /*7610*/  FMNMX R6, RZ, R9, !PT ;  /* 0x00000009ff067209 */ /* 0x000fe20007800000 */
[----:B------:R-:W-:Y:S01]  /*7620*/  BSSY.RECONVERGENT B0, `(.L_x_198) ;  /* 0x0000012000007945 */ /* 0x000fe20003800200 */
[----:B------:R-:W-:-:S03]  /*7630*/  FSETP.GTU.AND P1, PT, R3, RZ, PT ;  /* 0x000000ff0300720b */ /* 0x000fc60003f2c000 */
[----:B------:R-:W-:-:S04]  /*7640*/  FADD R9, R6, 1 ;  /* 0x3f80000006097421 */ /* 0x000fc80000000000 */
[----:B--2---:R-:W2:Y:S08]  /*7650*/  MUFU.RCP R0, R9 ;  /* 0x0000000900007308 */ /* 0x004eb00000001000 */
[----:B------:R4:W0:Y:S01]  /*7660*/  FCHK P0, R6, R9 ;  /* 0x0000000906007302 */ /* 0x0008220000000000 */
[----:B--2---:R-:W-:-:S04]  /*7670*/  FFMA R5, -R9, R0, 1 ;  /* 0x3f80000009057423 */ /* 0x004fc80000000100 */
[----:B------:R-:W-:Y:S01]  /*7680*/  FFMA R5, R0, R5, R0 ;  /* 0x0000000500057223 */ /* 0x000fe20000000000 */
[----:B------:R-:W-:-:S03]  /*7690*/  HFMA2 R0, -RZ, RZ, 0, 0 ;  /* 0x00000000ff007431 */ /* 0x000fc600000001ff */
[----:B------:R-:W-:-:S04]  /*76a0*/  FFMA R4, R6, R5, RZ ;  /* 0x0000000506047223 */ /* 0x000fc800000000ff */
[----:B------:R-:W-:Y:S01]  /*76b0*/  FFMA R7, -R9, R4, R6 ;  /* 0x0000000409077223 */ /* 0x000fe20000000106 */
[----:B0---4-:R-:W-:Y:S06]  /*76c0*/  @!P1 BRA `(.L_x_199) ;  /* 0x00000000001c9947 */ /* 0x011fec0003800000 */
[----:B------:R-:W-:Y:S02]  /*76d0*/  FSETP.GE.AND P1, PT, R3, 1, PT ;  /* 0x3f8000000300780b */ /* 0x000fe40003f26000 */
[----:B------:R-:W-:-:S11]  /*76e0*/  MOV R0, 0x3f800000 ;  /* 0x3f80000000007802 */ /* 0x000fd60000000f00 */
[----:B------:R-:W-:Y:S02]  /*76f0*/  @!P1 IADD3 R3, PT, PT, R3, -0x3f7893f5, RZ ;  /* 0xc0876c0b03039810 */ /* 0x000fe40007ffe0ff */
[----:B------:R-:W-:Y:S02]  /*7700*/  @!P1 MOV R8, 0x3ee8b439 ;  /* 0x3ee8b43900089802 */ /* 0x000fe40000000f00 */
[----:B------:R-:W-:-:S05]  /*7710*/  @!P1 I2FP.F32.S32 R3, R3 ;  /* 0x0000000300039245 */ /* 0x000fca0000201400 */
[----:B------:R-:W-:-:S04]  /*7720*/  @!P1 FFMA R3, R3, R8, 1.06486681600000000000e+09 ;  /* 0x4e7de25003039423 */ /* 0x000fc80000000008 */
[----:B------:R0:W2:Y:S03]  /*7730*/  @!P1 F2I.TRUNC.NTZ R0, R3 ;  /* 0x0000000300009305 */ /* 0x0000a6000020f100 */
.L_x_199:
[----:B------:R-:W-:Y:S05]  /*7740*/  BSYNC.RECONVERGENT B0 ;  /* 0x0000000000007941 */ /* 0x000fea0003800200 */
.L_x_198:
[----:B------:R-:W-:Y:S01]  /*7750*/  BSSY.RECONVERGENT B0, `(.L_x_200) ;  /* 0x0000007000007945 */ /* 0x000fe20003800200 */
[----:B------:R-:W-:-:S03]  /*7760*/  FFMA R4, R5, R7, R4 ;  /* 0x0000000705047223 */ /* 0x000fc60000000004 */
[----:B------:R-:W-:Y:S05]  /*7770*/  @!P0 BRA `(.L_x_201) ;  /* 0x0000000000108947 */ /* 0x000fea0003800000 */
[----:B------:R-:W-:Y:S02]  /*7780*/  MOV R4, R9 ;  /* 0x0000000900047202 */ /* 0x000fe40000000f00 */
[----:B------:R-:W-:-:S07]  /*7790*/  MOV R68, 0x77b0 ;  /* 0x000077b000447802 */ /* 0x000fce0000000f00 */
[----:B0123--:R-:W-:Y:S05]  /*77a0*/  CALL.REL.NOINC `($__internal_2_$__cuda_sm3x_div_rn_noftz_f32_slowpath) ;  /* 0x0000000400ac7944 */ /* 0x00ffea0003c00000 */
[----:B------:R-:W-:-:S07]  /*77b0*/  MOV R4, R6 ;  /* 0x0000000600047202 */ /* 0x000fce0000000f00 */
.L_x_201:
[----:B------:R-:W-:Y:S05]  /*77c0*/  BSYNC.RECONVERGENT B0 ;  /* 0x0000000000007941 */ /* 0x000fea0003800200 */
.L_x_200:
[----:B------:R-:W-:Y:S01]  /*77d0*/  FSETP.GTU.AND P0, PT, R4, RZ, PT ;  /* 0x000000ff0400720b */ /* 0x000fe20003f0c000 */
[----:B------:R-:W-:Y:S01]  /*77e0*/  BSSY.RECONVERGENT B0, `(.L_x_202) ;  /* 0x000000d000007945 */ /* 0x000fe20003800200 */
[----:B---3--:R-:W-:Y:S02]  /*77f0*/  FMNMX R2, R2, 1, PT ;  /* 0x3f80000002027809 */ /* 0x008fe40003800000 */
[----:B0-2---:R-:W-:Y:S01]  /*7800*/  FMNMX R3, R0, 1, PT ;  /* 0x3f80000000037809 */ /* 0x005fe20003800000 */
[----:B------:R-:W-:Y:S02]  /*7810*/  IMAD.MOV.U32 R0, RZ, RZ, RZ ;  /* 0x000000ffff007224 */ /* 0x000fe400078e00ff */
[----:B------:R-:W-:-:S06]  /*7820*/  FMUL R5, R2, 255 ;  /* 0x437f000002057820 */ /* 0x000fcc0000400000 */
[----:B------:R-:W-:Y:S05]  /*7830*/  @!P0 BRA `(.L_x_203) ;  /* 0x00000000001c8947 */ /* 0x000fea0003800000 */
[----:B------:R-:W-:Y:S01]  /*7840*/  FSETP.GE.AND P0, PT, R4, 1, PT ;  /* 0x3f8000000400780b */ /* 0x000fe20003f06000 */
[----:B------:R-:W-:-:S12]  /*7850*/  HFMA2 R0, -RZ, RZ, 1.875, 0 ;  /* 0x3f800000ff007431 */ /* 0x000fd800000001ff */
[----:B------:R-:W-:Y:S02]  /*7860*/  @!P0 IADD3 R4, PT, PT, R4, -0x3f7893f5, RZ ;  /* 0xc0876c0b04048810 */ /* 0x000fe40007ffe0ff */
[----:B------:R-:W-:Y:S02]  /*7870*/  @!P0 MOV R7, 0x3ee8b439 ;  /* 0x3ee8b43900078802 */ /* 0x000fe40000000f00 */
[----:B------:R-:W-:-:S05]  /*7880*/  @!P0 I2FP.F32.S32 R4, R4 ;  /* 0x0000000400048245 */ /* 0x000fca0000201400 */
[----:B------:R-:W-:-:S04]  /*7890*/  @!P0 FFMA R4, R4, R7, 1.06486681600000000000e+09 ;  /* 0x4e7de25004048423 */ /* 0x000fc80000000007 */
[----:B------:R0:W2:Y:S03]  /*78a0*/  @!P0 F2I.TRUNC.NTZ R0, R4 ;  /* 0x0000000400008305 */ /* 0x0000a6000020f100 */
.L_x_203:
[----:B------:R-:W-:Y:S05]  /*78b0*/  BSYNC.RECONVERGENT B0 ;  /* 0x0000000000007941 */ /* 0x000fea0003800200 */
.L_x_202:
[----:B------:R-:W3:Y:S01]  /*78c0*/  LDCU.64 UR4, c[0x0][0x388] ;  /* 0x00007100ff0477ac */ /* 0x000ee20008000a00 */
[----:B--2---:R-:W-:Y:S01]  /*78d0*/  FMNMX R0, R0, 1, PT ;  /* 0x3f80000000007809 */ /* 0x004fe20003800000 */
[----:B0-----:R-:W-:Y:S01]  /*78e0*/  FMUL R4, R3, 255 ;  /* 0x437f000003047820 */ /* 0x001fe20000400000 */
[----:B------:R-:W0:Y:S01]  /*78f0*/  F2I.U32.TRUNC.NTZ R5, R5 ;  /* 0x0000000500057305 */ /* 0x000e22000020f000 */
[----:B------:R-:W-:Y:S02]  /*7900*/  IMAD R65, R65, 0x3, RZ ;  /* 0x0000000341417824 */ /* 0x000fe400078e02ff */
[----:B------:R-:W-:-:S05]  /*7910*/  FMUL R0, R0, 255 ;  /* 0x437f000000007820 */ /* 0x000fca0000400000 */
[----:B------:R-:W2:Y:S01]  /*7920*/  F2I.U32.TRUNC.NTZ R7, R4 ;  /* 0x0000000400077305 */ /* 0x000ea2000020f000 */
[----:B---3--:R-:W-:-:S07]  /*7930*/  IADD3 R2, P0, PT, R65, UR4, RZ ;  /* 0x0000000441027c10 */ /* 0x008fce000ff1e0ff */
[----:B------:R-:W3:Y:S01]  /*7940*/  F2I.U32.TRUNC.NTZ R9, R0 ;  /* 0x0000000000097305 */ /* 0x000ee2000020f000 */
[----:B------:R-:W-:-:S05]  /*7950*/  LEA.HI.X.SX32 R3, R65, UR5, 0x1, P0 ;  /* 0x0000000541037c11 */ /* 0x000fca00080f0eff */
[----:B0-----:R-:W-:Y:S04]  /*7960*/  STG.E.U8 desc[UR6][R2.64], R5 ;  /* 0x0000000502007986 */ /* 0x001fe8000c101106 */
[----:B--2---:R-:W-:Y:S04]  /*7970*/  STG.E.U8 desc[UR6][R2.64+0x1], R7 ;  /* 0x0000010702007986 */ /* 0x004fe8000c101106 */
[----:B---3--:R-:W-:Y:S01]  /*7980*/  STG.E.U8 desc[UR6][R2.64+0x2], R9 ;  /* 0x0000020902007986 */ /* 0x008fe2000c101106 */
[----:B------:R-:W-:Y:S05]  /*7990*/  EXIT ;  /* 0x000000000000794d */ /* 0x000fea0003800000 */
        .weak           $__internal_0_$__cuda_sm20_rcp_rn_f32_slowpath
        .type           $__internal_0_$__cuda_sm20_rcp_rn_f32_slowpath,@function
        .size           $__internal_0_$__cuda_sm20_rcp_rn_f32_slowpath,($__internal_1_$__cuda_sm20_sqrt_rn_f32_slowpath - $__internal_0_$__cuda_sm20_rcp_rn_f32_slowpath)
$__internal_0_$__cuda_sm20_rcp_rn_f32_slowpath:
[----:B------:R-:W-:Y:S01]  /*79a0*/  SHF.L.U32 R2, R0, 0x1, RZ ;  /* 0x0000000100027819 */ /* 0x000fe200000006ff */
[----:B------:R-:W-:Y:S03]  /*79b0*/  BSSY.RECONVERGENT B3, `(.L_x_204) ;  /* 0x0000030000037945 */ /* 0x000fe60003800200 */
[----:B------:R-:W-:-:S04]  /*79c0*/  SHF.R.U32.HI R35, RZ, 0x18, R2 ;  /* 0x00000018ff237819 */ /* 0x000fc80000011602 */
[----:B------:R-:W-:-:S13]  /*79d0*/  ISETP.NE.U32.AND P0, PT, R35, RZ, PT ;  /* 0x000000ff2300720c */ /* 0x000fda0003f05070 */
[----:B------:R-:W-:Y:S05]  /*79e0*/  @P0 BRA `(.L_x_205) ;  /* 0x0000000000280947 */ /* 0x000fea0003800000 */
[----:B------:R-:W-:-:S04]  /*79f0*/  SHF.L.U32 R2, R0, 0x1, RZ ;  /* 0x0000000100027819 */ /* 0x000fc800000006ff */
[----:B------:R-:W-:-:S13]  /*7a00*/  ISETP.NE.AND P0, PT, R2, RZ, PT ;  /* 0x000000ff0200720c */ /* 0x000fda0003f05270 */
[----:B------:R-:W-:Y:S01]  /*7a10*/  @P0 FFMA R33, R0, 1.84467440737095516160e+19, RZ ;  /* 0x5f80000000210823 */ /* 0x000fe200000000ff */
[----:B------:R-:W-:Y:S08]  /*7a20*/  @!P0 MUFU.RCP R3, R0 ;  /* 0x0000000000038308 */ /* 0x000ff00000001000 */
[----:B------:R-:W0:Y:S02]  /*7a30*/  @P0 MUFU.RCP R2, R33 ;  /* 0x0000002100020308 */ /* 0x000e240000001000 */
[----:B0-----:R-:W-:-:S04]  /*7a40*/  @P0 FFMA R35, R33, R2, -1 ;  /* 0xbf80000021230423 */ /* 0x001fc80000000002 */
[----:B------:R-:W-:-:S04]  /*7a50*/  @P0 FADD.FTZ R35, -R35, -RZ ;  /* 0x800000ff23230221 */ /* 0x000fc80000010100 */
[----:B------:R-:W-:-:S04]  /*7a60*/  @P0 FFMA R2, R2, R35, R2 ;  /* 0x0000002302020223 */ /* 0x000fc80000000002 */
[----:B------:R-:W-:Y:S01]  /*7a70*/  @P0 FFMA R3, R2, 1.84467440737095516160e+19, RZ ;  /* 0x5f80000002030823 */ /* 0x000fe200000000ff */
[----:B------:R-:W-:Y:S06]  /*7a80*/  BRA `(.L_x_206) ;  /* 0x0000000000887947 */ /* 0x000fec0003800000 */
.L_x_205:
[----:B------:R-:W-:-:S04]  /*7a90*/  IADD3 R47, PT, PT, R35, -0xfd, RZ ;  /* 0xffffff03232f7810 */ /* 0x000fc80007ffe0ff */
[----:B------:R-:W-:-:S13]  /*7aa0*/  ISETP.GT.U32.AND P0, PT, R47, 0x1, PT ;  /* 0x000000012f00780c */ /* 0x000fda0003f04070 */
[----:B------:R-:W-:Y:S05]  /*7ab0*/  @P0 BRA `(.L_x_207) ;  /* 0x0000000000780947 */ /* 0x000fea0003800000 */
[----:B------:R-:W-:Y:S02]  /*7ac0*/  LOP3.LUT R2, R0, 0x7fffff, RZ, 0xc0, !PT ;  /* 0x007fffff00027812 */ /* 0x000fe400078ec0ff */
[----:B------:R-:W-:Y:S02]  /*7ad0*/  MOV R46, 0x3 ;  /* 0x00000003002e7802 */ /* 0x000fe40000000f00 */
[----:B------:R-:W-:Y:S02]  /*7ae0*/  LOP3.LUT R2, R2, 0x3f800000, RZ, 0xfc, !PT ;  /* 0x3f80000002027812 */ /* 0x000fe400078efcff */
[----:B------:R-:W-:Y:S02]  /*7af0*/  SHF.L.U32 R46, R46, R47, RZ ;  /* 0x0000002f2e2e7219 */ /* 0x000fe400000006ff */
[----:B------:R-:W0:Y:S02]  /*7b00*/  MUFU.RCP R3, R2 ;  /* 0x0000000200037308 */ /* 0x000e240000001000 */
[----:B0-----:R-:W-:-:S04]  /*7b10*/  FFMA R33, R2, R3, -1 ;  /* 0xbf80000002217423 */ /* 0x001fc80000000003 */
[----:B------:R-:W-:-:S04]  /*7b20*/  FADD.FTZ R38, -R33, -RZ ;  /* 0x800000ff21267221 */ /* 0x000fc80000010100 */
[CCC-:B------:R-:W-:Y:S01]  /*7b30*/  FFMA.RM R33, R3.reuse, R38.reuse, R3.reuse ;  /* 0x0000002603217223 */ /* 0x1c0fe20000004003 */
[----:B------:R-:W-:-:S04]  /*7b40*/  FFMA.RP R38, R3, R38, R3 ;  /* 0x0000002603267223 */ /* 0x000fc80000008003 */
[C---:B------:R-:W-:Y:S02]  /*7b50*/  LOP3.LUT R3, R33.reuse, 0x7fffff, RZ, 0xc0, !PT ;  /* 0x007fffff21037812 */ /* 0x040fe400078ec0ff */
[----:B------:R-:W-:Y:S02]  /*7b60*/  FSETP.NEU.FTZ.AND P0, PT, R33, R38, PT ;  /* 0x000000262100720b */ /* 0x000fe40003f1d000 */
[----:B------:R-:W-:Y:S02]  /*7b70*/  LOP3.LUT R3, R3, 0x800000, RZ, 0xfc, !PT ;  /* 0x0080000003037812 */ /* 0x000fe400078efcff */
[----:B------:R-:W-:Y:S02]  /*7b80*/  SEL R33, RZ, 0xffffffff, !P0 ;  /* 0xffffffffff217807 */ /* 0x000fe40004000000 */
[----:B------:R-:W-:Y:S02]  /*7b90*/  LOP3.LUT R46, R46, R3, RZ, 0xc0, !PT ;  /* 0x000000032e2e7212 */ /* 0x000fe400078ec0ff */
[----:B------:R-:W-:-:S02]  /*7ba0*/  IADD3 R2, PT, PT, -R33, RZ, RZ ;  /* 0x000000ff21027210 */ /* 0x000fc40007ffe1ff */
[-C--:B------:R-:W-:Y:S02]  /*7bb0*/  SHF.R.U32.HI R46, RZ, R47.reuse, R46 ;  /* 0x0000002fff2e7219 */ /* 0x080fe4000001162e */
[----:B------:R-:W-:Y:S02]  /*7bc0*/  LOP3.LUT P1, RZ, R2, R47, R3, 0xf8, !PT ;  /* 0x0000002f02ff7212 */ /* 0x000fe4000782f803 */
[C---:B------:R-:W-:Y:S02]  /*7bd0*/  LOP3.LUT P0, RZ, R46.reuse, 0x1, RZ, 0xc0, !PT ;  /* 0x000000012eff7812 */ /* 0x040fe4000780c0ff */
[----:B------:R-:W-:-:S04]  /*7be0*/  LOP3.LUT P2, RZ, R46, 0x2, RZ, 0xc0, !PT ;  /* 0x000000022eff7812 */ /* 0x000fc8000784c0ff */
[----:B------:R-:W-:Y:S02]  /*7bf0*/  PLOP3.LUT P0, PT, P0, P1, P2, 0xe0, 0x0 ;  /* 0x000000000000781c */ /* 0x000fe40000703c20 */
[----:B------:R-:W-:Y:S02]  /*7c00*/  LOP3.LUT P1, RZ, R0, 0x7fffff, RZ, 0xc0, !PT ;  /* 0x007fffff00ff7812 */ /* 0x000fe4000782c0ff */
[----:B------:R-:W-:-:S04]  /*7c10*/  SEL R2, RZ, 0x1, !P0 ;  /* 0x00000001ff027807 */ /* 0x000fc80004000000 */
[----:B------:R-:W-:-:S04]  /*7c20*/  IADD3 R2, PT, PT, -R2, RZ, RZ ;  /* 0x000000ff02027210 */ /* 0x000fc80007ffe1ff */
[----:B------:R-:W-:Y:S02]  /*7c30*/  ISETP.GE.AND P0, PT, R2, RZ, PT ;  /* 0x000000ff0200720c */ /* 0x000fe40003f06270 */
[----:B------:R-:W-:-:S04]  /*7c40*/  IADD3 R2, PT, PT, R35, -0xfc, RZ ;  /* 0xffffff0423027810 */ /* 0x000fc80007ffe0ff */
[----:B------:R-:W-:-:S07]  /*7c50*/  SHF.R.U32.HI R3, RZ, R2, R3 ;  /* 0x00000002ff037219 */ /* 0x000fce0000011603 */
[----:B------:R-:W-:-:S04]  /*7c60*/  @!P0 IADD3 R3, PT, PT, R3, 0x1, RZ ;  /* 0x0000000103038810 */ /* 0x000fc80007ffe0ff */
[----:B------:R-:W-:-:S04]  /*7c70*/  @!P1 SHF.L.U32 R3, R3, 0x1, RZ ;  /* 0x0000000103039819 */ /* 0x000fc800000006ff */
[----:B------:R-:W-:Y:S01]  /*7c80*/  LOP3.LUT R3, R3, 0x80000000, R0, 0xf8, !PT ;  /* 0x8000000003037812 */ /* 0x000fe200078ef800 */
[----:B------:R-:W-:Y:S06]  /*7c90*/  BRA `(.L_x_206) ;  /* 0x0000000000047947 */ /* 0x000fec0003800000 */
.L_x_207:
[----:B------:R0:W1:Y:S02]  /*7ca0*/  MUFU.RCP R3, R0 ;  /* 0x0000000000037308 */ /* 0x0000640000001000 */
.L_x_206:
[----:B------:R-:W-:Y:S05]  /*7cb0*/  BSYNC.RECONVERGENT B3 ;  /* 0x0000000000037941 */ /* 0x000fea0003800200 */
.L_x_204:
[----:B-1----:R-:W-:Y:S02]  /*7cc0*/  IMAD.MOV.U32 R38, RZ, RZ, R3 ;  /* 0x000000ffff267224 */ /* 0x002fe400078e0003 */
[----:B------:R-:W-:Y:S01]  /*7cd0*/  HFMA2 R3, -RZ, RZ, 0, 0 ;  /* 0x00000000ff037431 */ /* 0x000fe200000001ff */
[----:B------:R-:W-:-:S04]  /*7ce0*/  MOV R2, R6 ;  /* 0x0000000600027202 */ /* 0x000fc80000000f00 */
[----:B0-----:R-:W-:Y:S05]  /*7cf0*/  RET.REL.NODEC R2 `(_Z17render_kernel_bvhP6float3PhPK7BVHNodePK9BVHSphereiiiiiij) ;  /* 0xffffff8002c07950 */ /* 0x001fea0003c3ffff */
        .weak           $__internal_1_$__cuda_sm20_sqrt_rn_f32_slowpath
        .type           $__internal_1_$__cuda_sm20_sqrt_rn_f32_slowpath,@function
        .size           $__internal_1_$__cuda_sm20_sqrt_rn_f32_slowpath,($__internal_2_$__cuda_sm3x_div_rn_noftz_f32_slowpath - $__internal_1_$__cuda_sm20_sqrt_rn_f32_slowpath)
$__internal_1_$__cuda_sm20_sqrt_rn_f32_slowpath:
[----:B------:R-:W-:-:S13]  /*7d00*/  LOP3.LUT P3, RZ, R68, 0x7fffffff, RZ, 0xc0, !PT ;  /* 0x7fffffff44ff7812 */ /* 0x000fda000786c0ff */
[----:B------:R-:W-:Y:S01]  /*7d10*/  @!P3 MOV R71, R68 ;  /* 0x000000440047b202 */ /* 0x000fe20000000f00 */
[----:B------:R-:W-:Y:S06]  /*7d20*/  @!P3 BRA `(.L_x_208) ;  /* 0x000000000040b947 */ /* 0x000fec0003800000 */
[----:B------:R-:W-:-:S13]  /*7d30*/  FSETP.GEU.FTZ.AND P3, PT, R68, RZ, PT ;  /* 0x000000ff4400720b */ /* 0x000fda0003f7e000 */
[----:B------:R-:W-:Y:S01]  /*7d40*/  @!P3 MOV R71, 0x7fffffff ;  /* 0x7fffffff0047b802 */ /* 0x000fe20000000f00 */
[----:B------:R-:W-:Y:S06]  /*7d50*/  @!P3 BRA `(.L_x_208) ;  /* 0x000000000034b947 */ /* 0x000fec0003800000 */
[----:B------:R-:W-:-:S13]  /*7d60*/  FSETP.GTU.FTZ.AND P3, PT, |R68|, +INF , PT ;  /* 0x7f8000004400780b */ /* 0x000fda0003f7c200 */
[----:B------:R-:W-:Y:S01]  /*7d70*/  @P3 FADD.FTZ R71, R68, 1 ;  /* 0x3f80000044473421 */ /* 0x000fe20000010000 */
[----:B------:R-:W-:Y:S06]  /*7d80*/  @P3 BRA `(.L_x_208) ;  /* 0x0000000000283947 */ /* 0x000fec0003800000 */
[----:B------:R-:W-:-:S13]  /*7d90*/  FSETP.NEU.FTZ.AND P3, PT, |R68|, +INF , PT ;  /* 0x7f8000004400780b */ /* 0x000fda0003f7d200 */
[----:B------:R-:W-:-:S04]  /*7da0*/  @P3 FFMA R75, R68, 1.84467440737095516160e+19, RZ ;  /* 0x5f800000444b3823 */ /* 0x000fc800000000ff */
[----:B------:R-:W0:Y:S02]  /*7db0*/  @P3 MUFU.RSQ R71, R75 ;  /* 0x0000004b00473308 */ /* 0x000e240000001400 */
[----:B0-----:R-:W-:Y:S01]  /*7dc0*/  @P3 FMUL.FTZ R74, R75, R71 ;  /* 0x000000474b4a3220 */ /* 0x001fe20000410000 */
[----:B------:R-:W-:-:S03]  /*7dd0*/  @P3 FMUL.FTZ R71, R71, 0.5 ;  /* 0x3f00000047473820 */ /* 0x000fc60000410000 */
[----:B------:R-:W-:-:S04]  /*7de0*/  @P3 FADD.FTZ R69, -R74, -RZ ;  /* 0x800000ff4a453221 */ /* 0x000fc80000010100 */
[----:B------:R-:W-:-:S04]  /*7df0*/  @P3 FFMA R69, R74, R69, R75 ;  /* 0x000000454a453223 */ /* 0x000fc8000000004b */
[----:B------:R-:W-:Y:S01]  /*7e00*/  @P3 FFMA R69, R69, R71, R74 ;  /* 0x0000004745453223 */ /* 0x000fe2000000004a */
[----:B------:R-:W-:-:S03]  /*7e10*/  @!P3 MOV R71, R68 ;  /* 0x000000440047b202 */ /* 0x000fc60000000f00 */
[----:B------:R-:W-:-:S07]  /*7e20*/  @P3 FMUL.FTZ R71, R69, 2.3283064365386962891e-10 ;  /* 0x2f80000045473820 */ /* 0x000fce0000410000 */
.L_x_208:
[----:B------:R-:W-:Y:S01]  /*7e30*/  HFMA2 R69, -RZ, RZ, 0, 0 ;  /* 0x00000000ff457431 */ /* 0x000fe200000001ff */
[----:B------:R-:W-:-:S04]  /*7e40*/  MOV R68, R6 ;  /* 0x0000000600447202 */ /* 0x000fc80000000f00 */
[----:B------:R-:W-:Y:S05]  /*7e50*/  RET.REL.NODEC R68 `(_Z17render_kernel_bvhP6float3PhPK7BVHNodePK9BVHSphereiiiiiij) ;  /* 0xffffff8044687950 */ /* 0x000fea0003c3ffff */
        .weak           $__internal_2_$__cuda_sm3x_div_rn_noftz_f32_slowpath
        .type           $__internal_2_$__cuda_sm3x_div_rn_noftz_f32_slowpath,@function
        .size           $__internal_2_$__cuda_sm3x_div_rn_noftz_f32_slowpath,(.L_x_223 - $__internal_2_$__cuda_sm3x_div_rn_noftz_f32_slowpath)
$__internal_2_$__cuda_sm3x_div_rn_noftz_f32_slowpath:
[----:B------:R-:W-:Y:S01]  /*7e60*/  SHF.R.U32.HI R71, RZ, 0x17, R4 ;  /* 0x00000017ff477819 */ /* 0x000fe20000011604 */
[----:B------:R-:W-:Y:S01]  /*7e70*/  BSSY.RECONVERGENT B1, `(.L_x_209) ;  /* 0x0000064000017945 */ /* 0x000fe20003800200 */
[----:B------:R-:W-:Y:S02]  /*7e80*/  SHF.R.U32.HI R74, RZ, 0x17, R6 ;  /* 0x00000017ff4a7819 */ /* 0x000fe40000011606 */
[----:B------:R-:W-:Y:S02]  /*7e90*/  LOP3.LUT R71, R71, 0xff, RZ, 0xc0, !PT ;  /* 0x000000ff47477812 */ /* 0x000fe400078ec0ff */
[----:B------:R-:W-:Y:S02]  /*7ea0*/  LOP3.LUT R74, R74, 0xff, RZ, 0xc0, !PT ;  /* 0x000000ff4a4a7812 */ /* 0x000fe400078ec0ff */
[----:B------:R-:W-:Y:S02]  /*7eb0*/  IADD3 R75, PT, PT, R71, -0x1, RZ ;  /* 0xffffffff474b7810 */ /* 0x000fe40007ffe0ff */
[----:B------:R-:W-:-:S02]  /*7ec0*/  IADD3 R76, PT, PT, R74, -0x1, RZ ;  /* 0xffffffff4a4c7810 */ /* 0x000fc40007ffe0ff */
[----:B------:R-:W-:Y:S02]  /*7ed0*/  ISETP.GT.U32.AND P3, PT, R75, 0xfd, PT ;  /* 0x000000fd4b00780c */ /* 0x000fe40003f64070 */
[----:B------:R-:W-:Y:S02]  /*7ee0*/  MOV R77, R4 ;  /* 0x00000004004d7202 */ /* 0x000fe40000000f00 */
[----:B------:R-:W-:-:S13]  /*7ef0*/  ISETP.GT.U32.OR P3, PT, R76, 0xfd, P3 ;  /* 0x000000fd4c00780c */ /* 0x000fda0001f64470 */
[----:B------:R-:W-:Y:S01]  /*7f00*/  @!P3 MOV R69, RZ ;  /* 0x000000ff0045b202 */ /* 0x000fe20000000f00 */
[----:B------:R-:W-:Y:S06]  /*7f10*/  @!P3 BRA `(.L_x_210) ;  /* 0x00000000005cb947 */ /* 0x000fec0003800000 */
[----:B------:R-:W-:Y:S02]  /*7f20*/  FSETP.GTU.FTZ.AND P4, PT, |R6|, +INF , PT ;  /* 0x7f8000000600780b */ /* 0x000fe40003f9c200 */
[----:B------:R-:W-:-:S04]  /*7f30*/  FSETP.GTU.FTZ.AND P3, PT, |R4|, +INF , PT ;  /* 0x7f8000000400780b */ /* 0x000fc80003f7c200 */
[----:B------:R-:W-:-:S13]  /*7f40*/  PLOP3.LUT P3, PT, P4, P3, PT, 0xf8, 0x8f ;  /* 0x00000000008f781c */ /* 0x000fda0002767f70 */
[----:B------:R-:W-:Y:S05]  /*7f50*/  @P3 BRA `(.L_x_211) ;  /* 0x0000000400503947 */ /* 0x000fea0003800000 */
[----:B------:R-:W-:-:S13]  /*7f60*/  LOP3.LUT P3, RZ, R77, 0x7fffffff, R6, 0xc8, !PT ;  /* 0x7fffffff4dff7812 */ /* 0x000fda000786c806 */
[----:B------:R-:W-:Y:S05]  /*7f70*/  @!P3 BRA `(.L_x_212) ;  /* 0x000000040040b947 */ /* 0x000fea0003800000 */
[----:B------:R-:W-:Y:S02]  /*7f80*/  FSETP.NEU.FTZ.AND P3, PT, |R6|, +INF , PT ;  /* 0x7f8000000600780b */ /* 0x000fe40003f7d200 */
[----:B------:R-:W-:Y:S02]  /*7f90*/  FSETP.NEU.FTZ.AND P5, PT, |R4|, +INF , PT ;  /* 0x7f8000000400780b */ /* 0x000fe40003fbd200 */
[----:B------:R-:W-:-:S11]  /*7fa0*/  FSETP.NEU.FTZ.AND P6, PT, |R6|, +INF , PT ;  /* 0x7f8000000600780b */ /* 0x000fd60003fdd200 */
[----:B------:R-:W-:Y:S05]  /*7fb0*/  @!P5 BRA !P3, `(.L_x_212) ;  /* 0x000000040030d947 */ /* 0x000fea0005800000 */
[----:B------:R-:W-:-:S04]  /*7fc0*/  LOP3.LUT P3, RZ, R6, 0x7fffffff, RZ, 0xc0, !PT ;  /* 0x7fffffff06ff7812 */ /* 0x000fc8000786c0ff */
[----:B------:R-:W-:-:S13]  /*7fd0*/  PLOP3.LUT P3, PT, P5, P3, PT, 0x2f, 0xf2 ;  /* 0x0000000000f2781c */ /* 0x000fda0002f66577 */
[----:B------:R-:W-:Y:S05]  /*7fe0*/  @P3 BRA `(.L_x_213) ;  /* 0x00000004001c3947 */ /* 0x000fea0003800000 */
[----:B------:R-:W-:-:S04]  /*7ff0*/  LOP3.LUT P3, RZ, R77, 0x7fffffff, RZ, 0xc0, !PT ;  /* 0x7fffffff4dff7812 */ /* 0x000fc8000786c0ff */
[----:B------:R-:W-:-:S13]  /*8000*/  PLOP3.LUT P3, PT, P6, P3, PT, 0x2f, 0xf2 ;  /* 0x0000000000f2781c */ /* 0x000fda0003766577 */
[----:B------:R-:W-:Y:S05]  /*8010*/  @P3 BRA `(.L_x_214) ;  /* 0x0000000400043947 */ /* 0x000fea0003800000 */
[----:B------:R-:W-:Y:S02]  /*8020*/  ISETP.GE.AND P3, PT, R76, RZ, PT ;  /* 0x000000ff4c00720c */ /* 0x000fe40003f66270 */
[----:B------:R-:W-:-:S11]  /*8030*/  ISETP.GE.AND P4, PT, R75, RZ, PT ;  /* 0x000000ff4b00720c */ /* 0x000fd60003f86270 */
[----:B------:R-:W-:Y:S01]  /*8040*/  @P3 MOV R69, RZ ;  /* 0x000000ff00453202 */ /* 0x000fe20000000f00 */
[----:B------:R-:W-:Y:S02]  /*8050*/  @!P3 IMAD.MOV.U32 R69, RZ, RZ, -0x40 ;  /* 0xffffffc0ff45b424 */ /* 0x000fe400078e00ff */
[----:B------:R-:W-:Y:S01]  /*8060*/  @!P3 FFMA R6, R6, 1.84467440737095516160e+19, RZ ;  /* 0x5f8000000606b823 */ /* 0x000fe200000000ff */
[----:B------:R-:W-:Y:S02]  /*8070*/  @!P4 FFMA R77, R4, 1.84467440737095516160e+19, RZ ;  /* 0x5f800000044dc823 */ /* 0x000fe400000000ff */
[----:B------:R-:W-:-:S07]  /*8080*/  @!P4 IADD3 R69, PT, PT, R69, 0x40, RZ ;  /* 0x000000404545c810 */ /* 0x000fce0007ffe0ff */
.L_x_210:
[----:B------:R-:W-:Y:S01]  /*8090*/  LEA R76, R71, 0xc0800000, 0x17 ;  /* 0xc0800000474c7811 */ /* 0x000fe200078eb8ff */
[----:B------:R-:W-:Y:S01]  /*80a0*/  BSSY.RECONVERGENT B2, `(.L_x_215) ;  /* 0x0000036000027945 */ /* 0x000fe20003800200 */
[----:B------:R-:W-:Y:S02]  /*80b0*/  IADD3 R74, PT, PT, R74, -0x7f, RZ ;  /* 0xffffff814a4a7810 */ /* 0x000fe40007ffe0ff */
[----:B------:R-:W-:Y:S02]  /*80c0*/  IADD3 R77, PT, PT, -R76, R77, RZ ;  /* 0x0000004d4c4d7210 */ /* 0x000fe40007ffe1ff */
[C---:B------:R-:W-:Y:S01]  /*80d0*/  IADD3 R76, PT, PT, R74.reuse, 0x7f, -R71 ;  /* 0x0000007f4a4c7810 */ /* 0x040fe20007ffe847 */
[----:B------:R-:W-:Y:S02]  /*80e0*/  IMAD R6, R74, -0x800000, R6 ;  /* 0xff8000004a067824 */ /* 0x000fe400078e0206 */
[----:B------:R-:W0:Y:S01]  /*80f0*/  MUFU.RCP R74, R77 ;  /* 0x0000004d004a7308 */ /* 0x000e220000001000 */
[----:B------:R-:W-:Y:S01]  /*8100*/  FADD.FTZ R75, -R77, -RZ ;  /* 0x800000ff4d4b7221 */ /* 0x000fe20000010100 */
[----:B------:R-:W-:-:S03]  /*8110*/  IADD3 R71, PT, PT, R76, R69, RZ ;  /* 0x000000454c477210 */ /* 0x000fc60007ffe0ff */
[----:B0-----:R-:W-:-:S04]  /*8120*/  FFMA R69, R74, R75, 1 ;  /* 0x3f8000004a457423 */ /* 0x001fc8000000004b */
[----:B------:R-:W-:-:S04]  /*8130*/  FFMA R74, R74, R69, R74 ;  /* 0x000000454a4a7223 */ /* 0x000fc8000000004a */
[----:B------:R-:W-:-:S04]  /*8140*/  FFMA R69, R6, R74, RZ ;  /* 0x0000004a06457223 */ /* 0x000fc800000000ff */
[----:B------:R-:W-:-:S04]  /*8150*/  FFMA R76, R75, R69, R6 ;  /* 0x000000454b4c7223 */ /* 0x000fc80000000006 */
[----:B------:R-:W-:-:S04]  /*8160*/  FFMA R69, R74, R76, R69 ;  /* 0x0000004c4a457223 */ /* 0x000fc80000000045 */
[----:B------:R-:W-:-:S04]  /*8170*/  FFMA R6, R75, R69, R6 ;  /* 0x000000454b067223 */ /* 0x000fc80000000006 */
[----:B------:R-:W-:-:S05]  /*8180*/  FFMA R76, R74, R6, R69 ;  /* 0x000000064a4c7223 */ /* 0x000fca0000000045 */
[----:B------:R-:W-:-:S04]  /*8190*/  SHF.R.U32.HI R75, RZ, 0x17, R76 ;  /* 0x00000017ff4b7819 */ /* 0x000fc8000001164c */
[----:B------:R-:W-:-:S04]  /*81a0*/  LOP3.LUT R80, R75, 0xff, RZ, 0xc0, !PT ;  /* 0x000000ff4b507812 */ /* 0x000fc800078ec0ff */
[----:B------:R-:W-:-:S04]  /*81b0*/  IADD3 R75, PT, PT, R80, R71, RZ ;  /* 0x00000047504b7210 */ /* 0x000fc80007ffe0ff */
[----:B------:R-:W-:-:S04]  /*81c0*/  IADD3 R77, PT, PT, R75, -0x1, RZ ;  /* 0xffffffff4b4d7810 */ /* 0x000fc80007ffe0ff */
[----:B------:R-:W-:-:S13]  /*81d0*/  ISETP.GE.U32.AND P3, PT, R77, 0xfe, PT ;  /* 0x000000fe4d00780c */ /* 0x000fda0003f66070 */
[----:B------:R-:W-:Y:S05]  /*81e0*/  @!P3 BRA `(.L_x_216) ;  /* 0x000000000080b947 */ /* 0x000fea0003800000 */
[----:B------:R-:W-:-:S13]  /*81f0*/  ISETP.GT.AND P3, PT, R75, 0xfe, PT ;  /* 0x000000fe4b00780c */ /* 0x000fda0003f64270 */
[----:B------:R-:W-:Y:S05]  /*8200*/  @P3 BRA `(.L_x_217) ;  /* 0x00000000006c3947 */ /* 0x000fea0003800000 */
[----:B------:R-:W-:-:S13]  /*8210*/  ISETP.GE.AND P3, PT, R75, 0x1, PT ;  /* 0x000000014b00780c */ /* 0x000fda0003f66270 */
[----:B------:R-:W-:Y:S05]  /*8220*/  @P3 BRA `(.L_x_218) ;  /* 0x0000000000743947 */ /* 0x000fea0003800000 */
[----:B------:R-:W-:Y:S02]  /*8230*/  ISETP.GE.AND P3, PT, R75, -0x18, PT ;  /* 0xffffffe84b00780c */ /* 0x000fe40003f66270 */
[----:B------:R-:W-:-:S11]  /*8240*/  LOP3.LUT R76, R76, 0x80000000, RZ, 0xc0, !PT ;  /* 0x800000004c4c7812 */ /* 0x000fd600078ec0ff */
[----:B------:R-:W-:Y:S05]  /*8250*/  @!P3 BRA `(.L_x_218) ;  /* 0x000000000068b947 */ /* 0x000fea0003800000 */
[CCC-:B------:R-:W-:Y:S01]  /*8260*/  FFMA.RP R71, R74.reuse, R6.reuse, R69.reuse ;  /* 0x000000064a477223 */ /* 0x1c0fe20000008045 */
[CCC-:B------:R-:W-:Y:S01]  /*8270*/  FFMA.RM R80, R74.reuse, R6.reuse, R69.reuse ;  /* 0x000000064a507223 */ /* 0x1c0fe20000004045 */
[----:B------:R-:W-:Y:S01]  /*8280*/  FFMA.RZ R6, R74, R6, R69 ;  /* 0x000000064a067223 */ /* 0x000fe2000000c045 */
[C---:B------:R-:W-:Y:S02]  /*8290*/  IADD3 R69, PT, PT, R75.reuse, 0x20, RZ ;  /* 0x000000204b457810 */ /* 0x040fe40007ffe0ff */
[C---:B------:R-:W-:Y:S02]  /*82a0*/  ISETP.NE.AND P4, PT, R75.reuse, RZ, PT ;  /* 0x000000ff4b00720c */ /* 0x040fe40003f85270 */
[----:B------:R-:W-:Y:S02]  /*82b0*/  LOP3.LUT R6, R6, 0x7fffff, RZ, 0xc0, !PT ;  /* 0x007fffff06067812 */ /* 0x000fe400078ec0ff */
[----:B------:R-:W-:Y:S02]  /*82c0*/  ISETP.NE.AND P3, PT, R75, RZ, PT ;  /* 0x000000ff4b00720c */ /* 0x000fe40003f65270 */
[----:B------:R-:W-:-:S02]  /*82d0*/  LOP3.LUT R6, R6, 0x800000, RZ, 0xfc, !PT ;  /* 0x0080000006067812 */ /* 0x000fc400078efcff */
[----:B------:R-:W-:Y:S02]  /*82e0*/  IADD3 R75, PT, PT, -R75, RZ, RZ ;  /* 0x000000ff4b4b7210 */ /* 0x000fe40007ffe1ff */
[----:B------:R-:W-:Y:S02]  /*82f0*/  SHF.L.U32 R69, R6, R69, RZ ;  /* 0x0000004506457219 */ /* 0x000fe400000006ff */
[----:B------:R-:W-:Y:S02]  /*8300*/  FSETP.NEU.FTZ.AND P5, PT, R71, R80, PT ;  /* 0x000000504700720b */ /* 0x000fe40003fbd000 */
[----:B------:R-:W-:Y:S02]  /*8310*/  ISETP.NE.AND P3, PT, R69, RZ, P3 ;  /* 0x000000ff4500720c */ /* 0x000fe40001f65270 */
[----:B------:R-:W-:Y:S02]  /*8320*/  SEL R69, R75, RZ, P4 ;  /* 0x000000ff4b457207 */ /* 0x000fe40002000000 */
[----:B------:R-:W-:-:S02]  /*8330*/  PLOP3.LUT P3, PT, P5, P3, PT, 0xf8, 0x8f ;  /* 0x00000000008f781c */ /* 0x000fc40002f67f70 */
[----:B------:R-:W-:Y:S02]  /*8340*/  SHF.R.U32.HI R69, RZ, R69, R6 ;  /* 0x00000045ff457219 */ /* 0x000fe40000011606 */
[----:B------:R-:W-:Y:S02]  /*8350*/  SEL R71, RZ, 0x1, !P3 ;  /* 0x00000001ff477807 */ /* 0x000fe40005800000 */
[----:B------:R-:W-:-:S04]  /*8360*/  SHF.R.U32.HI R6, RZ, 0x1, R69 ;  /* 0x00000001ff067819 */ /* 0x000fc80000011645 */
[----:B------:R-:W-:-:S04]  /*8370*/  LOP3.LUT R74, R71, 0x1, R6, 0xf8, !PT ;  /* 0x00000001474a7812 */ /* 0x000fc800078ef806 */
[----:B------:R-:W-:-:S04]  /*8380*/  LOP3.LUT R69, R74, R69, RZ, 0xc0, !PT ;  /* 0x000000454a457212 */ /* 0x000fc800078ec0ff */
[----:B------:R-:W-:-:S04]  /*8390*/  IADD3 R69, PT, PT, R6, R69, RZ ;  /* 0x0000004506457210 */ /* 0x000fc80007ffe0ff */
[----:B------:R-:W-:Y:S01]  /*83a0*/  LOP3.LUT R76, R69, R76, RZ, 0xfc, !PT ;  /* 0x0000004c454c7212 */ /* 0x000fe200078efcff */
[----:B------:R-:W-:Y:S06]  /*83b0*/  BRA `(.L_x_218) ;  /* 0x0000000000107947 */ /* 0x000fec0003800000 */
.L_x_217:
[----:B------:R-:W-:-:S04]  /*83c0*/  LOP3.LUT R76, R76, 0x80000000, RZ, 0xc0, !PT ;  /* 0x800000004c4c7812 */ /* 0x000fc800078ec0ff */
[----:B------:R-:W-:Y:S01]  /*83d0*/  LOP3.LUT R76, R76, 0x7f800000, RZ, 0xfc, !PT ;  /* 0x7f8000004c4c7812 */ /* 0x000fe200078efcff */
[----:B------:R-:W-:Y:S06]  /*83e0*/  BRA `(.L_x_218) ;  /* 0x0000000000047947 */ /* 0x000fec0003800000 */
.L_x_216:
[----:B------:R-:W-:-:S07]  /*83f0*/  LEA R76, R71, R76, 0x17 ;  /* 0x0000004c474c7211 */ /* 0x000fce00078eb8ff */
.L_x_218:
[----:B------:R-:W-:Y:S05]  /*8400*/  BSYNC.RECONVERGENT B2 ;  /* 0x0000000000027941 */ /* 0x000fea0003800200 */
.L_x_215:
[----:B------:R-:W-:Y:S01]  /*8410*/  MOV R6, R76 ;  /* 0x0000004c00067202 */ /* 0x000fe20000000f00 */
[----:B------:R-:W-:Y:S06]  /*8420*/  BRA `(.L_x_219) ;  /* 0x0000000000207947 */ /* 0x000fec0003800000 */
.L_x_214:
[----:B------:R-:W-:-:S04]  /*8430*/  LOP3.LUT R6, R77, 0x80000000, R6, 0x48, !PT ;  /* 0x800000004d067812 */ /* 0x000fc800078e4806 */
[----:B------:R-:W-:Y:S01]  /*8440*/  LOP3.LUT R6, R6, 0x7f800000, RZ, 0xfc, !PT ;  /* 0x7f80000006067812 */ /* 0x000fe200078efcff */
[----:B------:R-:W-:Y:S06]  /*8450*/  BRA `(.L_x_219) ;  /* 0x0000000000147947 */ /* 0x000fec0003800000 */
.L_x_213:
[----:B------:R-:W-:Y:S01]  /*8460*/  LOP3.LUT R6, R77, 0x80000000, R6, 0x48, !PT ;  /* 0x800000004d067812 */ /* 0x000fe200078e4806 */
[----:B------:R-:W-:Y:S06]  /*8470*/  BRA `(.L_x_219) ;  /* 0x00000000000c7947 */ /* 0x000fec0003800000 */
.L_x_212:
[----:B------:R-:W0:Y:S01]  /*8480*/  MUFU.RSQ R6, -QNAN ;  /* 0xffc0000000067908 */ /* 0x000e220000001400 */
[----:B------:R-:W-:Y:S05]  /*8490*/  BRA `(.L_x_219) ;  /* 0x0000000000047947 */ /* 0x000fea0003800000 */
.L_x_211:
[----:B------:R-:W-:-:S07]  /*84a0*/  FADD.FTZ R6, R6, R4 ;  /* 0x0000000406067221 */ /* 0x000fce0000010000 */
.L_x_219:
[----:B------:R-:W-:Y:S05]  /*84b0*/  BSYNC.RECONVERGENT B1 ;  /* 0x0000000000017941 */ /* 0x000fea0003800200 */
.L_x_209:
[----:B------:R-:W-:-:S04]  /*84c0*/  HFMA2 R69, -RZ, RZ, 0, 0 ;  /* 0x00000000ff457431 */ /* 0x000fc800000001ff */
[----:B0-----:R-:W-:Y:S05]  /*84d0*/  RET.REL.NODEC R68 `(_Z17render_kernel_bvhP6float3PhPK7BVHNodePK9BVHSphereiiiiiij) ;  /* 0xffffff7844c87950 */ /* 0x001fea0003c3ffff */
.L_x_220:
[----:B------:R-:W-:-:S00]  /*84e0*/  BRA `(.L_x_220) ;  /* 0xfffffffc00fc7947 */ /* 0x000fc0000383ffff */
[----:B------:R-:W-:-:S00]  /*84f0*/  NOP ;  /* 0x0000000000007918 */ /* 0x000fc00000000000 */
        /* <DEDUP_REMOVED lines=8> */
.L_x_223:


//--------------------- .nv.shared.reserved.0     --------------------------
	.section	.nv.shared.reserved.0,"aw",@nobits
	.weak		__nv_reservedSMEM_offset_0_alias
	.size		__nv_reservedSMEM_offset_0_alias, 0, 64
	.other		__nv_reservedSMEM_offset_0_alias,@"STO_CUDA_RESERVED_SHARED STV_DEFAULT"
__nv_reservedSMEM_offset_0_alias:
	.zero		0
	.zero		64


//--------------------- .nv.constant0._Z17render_kernel_bvhP6float3PhPK7BVHNodePK9BVHSphereiiiiiij --------------------------
	.section	.nv.constant0._Z17render_kernel_bvhP6float3PhPK7BVHNodePK9BVHSphereiiiiiij,"a",@progbits
	.sectionflags	@""
	.align	4
.nv.constant0._Z17render_kernel_bvhP6float3PhPK7BVHNodePK9BVHSphereiiiiiij:
	.zero		956


//--------------------- SYMBOLS --------------------------

	.type		.nv.reservedSmem.offset0,@object
	.size		.nv.reservedSmem.offset0,0x4
